//
// Generated by NVIDIA NVVM Compiler
//
// Compiler Build ID: CL-36424714
// Cuda compilation tools, release 13.0, V13.0.88
// Based on NVVM 20.0.0
//

.version 9.0
.target sm_100
.address_size 64

	// .globl	my_kernel_kernel1
// _ZZ17my_kernel_kernel0E18PaddedInput_shared has been demoted
// _ZZ17my_kernel_kernel0E18placeholder_shared has been demoted

.visible .entry my_kernel_kernel1(
	.param .u64 .ptr .align 1 my_kernel_kernel1_param_0,
	.param .u64 .ptr .align 1 my_kernel_kernel1_param_1,
	.param .u64 .ptr .align 1 my_kernel_kernel1_param_2
)
{
	.reg .b32 	%r<8>;
	.reg .b32 	%f<9>;
	.reg .b64 	%rd<12>;

	ld.param.u64 	%rd1, [my_kernel_kernel1_param_0];
	ld.param.u64 	%rd2, [my_kernel_kernel1_param_1];
	ld.param.u64 	%rd3, [my_kernel_kernel1_param_2];
	cvta.to.global.u64 	%rd4, %rd1;
	cvta.to.global.u64 	%rd5, %rd3;
	cvta.to.global.u64 	%rd6, %rd2;
	mov.u32 	%r1, %ctaid.x;
	mov.u32 	%r2, %tid.x;
	mad.lo.s32 	%r3, %r1, 49, %r2;
	mul.wide.u32 	%rd7, %r3, 4;
	add.s64 	%rd8, %rd6, %rd7;
	ld.global.nc.f32 	%f1, [%rd8];
	shr.u32 	%r4, %r3, 5;
	mul.hi.u32 	%r5, %r4, 204522253;
	mul.lo.s32 	%r6, %r5, 672;
	sub.s32 	%r7, %r3, %r6;
	mul.wide.u32 	%rd9, %r7, 4;
	add.s64 	%rd10, %rd5, %rd9;
	ld.global.nc.f32 	%f2, [%rd10];
	add.f32 	%f3, %f1, %f2;
	add.f32 	%f4, %f3, 0f40400000;
	min.f32 	%f5, %f4, 0f40C00000;
	max.f32 	%f6, %f5, 0f00000000;
	mul.f32 	%f7, %f6, 0f3E2AAAAD;
	mul.f32 	%f8, %f3, %f7;
	add.s64 	%rd11, %rd4, %rd7;
	st.global.f32 	[%rd11], %f8;
	ret;

}
	// .globl	my_kernel_kernel0
.visible .entry my_kernel_kernel0(
	.param .u64 .ptr .align 1 my_kernel_kernel0_param_0,
	.param .u64 .ptr .align 1 my_kernel_kernel0_param_1,
	.param .u64 .ptr .align 1 my_kernel_kernel0_param_2
)
{
	.reg .pred 	%p<42>;
	.reg .b16 	%rs<33>;
	.reg .b32 	%r<138>;
	.reg .b32 	%f<502>;
	.reg .b64 	%rd<36>;
	// demoted variable
	.shared .align 4 .b8 _ZZ17my_kernel_kernel0E18PaddedInput_shared[8064];
	// demoted variable
	.shared .align 4 .b8 _ZZ17my_kernel_kernel0E18placeholder_shared[384];
	mov.u32 	%r28, %ctaid.x;
	mul.hi.u32 	%r29, %r28, 818089009;
	shr.u32 	%r30, %r29, 4;
	mul.lo.s32 	%r31, %r30, 84;
	sub.s32 	%r32, %r28, %r31;
	setp.gt.u32 	%p1, %r32, 41;
	selp.b32 	%r1, 7, 0, %p1;
	shr.u32 	%r33, %r29, 3;
	mul.lo.s32 	%r34, %r33, 42;
	sub.s32 	%r2, %r28, %r34;
	setp.gt.u32 	%p2, %r2, 20;
	mul.lo.s32 	%r3, %r33, 65856;
	selp.b32 	%r4, 4704, 0, %p2;
	shr.u32 	%r35, %r29, 2;
	mul.lo.s32 	%r36, %r35, 21;
	sub.s32 	%r37, %r28, %r36;
	shl.b32 	%r5, %r37, 5;
	mov.b32 	%r136, 0;
	mov.f32 	%f442, 0f00000000;
	mov.f32 	%f443, %f442;
	mov.f32 	%f444, %f442;
	mov.f32 	%f445, %f442;
	mov.f32 	%f446, %f442;
	mov.f32 	%f447, %f442;
	mov.f32 	%f448, %f442;
	mov.f32 	%f449, %f442;
	mov.f32 	%f450, %f442;
	mov.f32 	%f451, %f442;
	mov.f32 	%f452, %f442;
	mov.f32 	%f453, %f442;
	mov.f32 	%f454, %f442;
	mov.f32 	%f455, %f442;
	mov.f32 	%f456, %f442;
	mov.f32 	%f457, %f442;
	mov.f32 	%f458, %f442;
	mov.f32 	%f459, %f442;
	mov.f32 	%f460, %f442;
	mov.f32 	%f461, %f442;
	mov.f32 	%f462, %f442;
	mov.f32 	%f463, %f442;
	mov.f32 	%f464, %f442;
	mov.f32 	%f465, %f442;
	mov.f32 	%f466, %f442;
	mov.f32 	%f467, %f442;
	mov.f32 	%f468, %f442;
	mov.f32 	%f469, %f442;
	mov.f32 	%f470, %f442;
	mov.f32 	%f471, %f442;
	mov.f32 	%f472, %f442;
	mov.f32 	%f473, %f442;
	mov.f32 	%f474, %f442;
	mov.f32 	%f475, %f442;
	mov.f32 	%f476, %f442;
	mov.f32 	%f477, %f442;
	mov.f32 	%f478, %f442;
	mov.f32 	%f479, %f442;
	mov.f32 	%f480, %f442;
	mov.f32 	%f481, %f442;
	mov.f32 	%f482, %f442;
	mov.f32 	%f483, %f442;
	mov.f32 	%f484, %f442;
	mov.f32 	%f485, %f442;
	mov.f32 	%f486, %f442;
	mov.f32 	%f487, %f442;
	mov.f32 	%f488, %f442;
	mov.f32 	%f489, %f442;
	mov.f32 	%f490, %f442;
	mov.f32 	%f491, %f442;
	mov.f32 	%f492, %f442;
	mov.f32 	%f493, %f442;
	mov.f32 	%f494, %f442;
	mov.f32 	%f495, %f442;
	mov.f32 	%f496, %f442;
	mov.f32 	%f497, %f442;
$L__BB1_1:
	bar.sync 	0;
	mov.b32 	%r137, 0;
$L__BB1_2:
	mov.u32 	%r8, %tid.x;
	mad.lo.s32 	%r9, %r137, 28, %r8;
	cvt.u16.u32 	%rs1, %r9;
	mul.hi.u16 	%rs5, %rs1, -7281;
	shr.u16 	%rs6, %rs5, 8;
	cvt.u32.u16 	%r10, %rs6;
	add.s32 	%r39, %r1, %r10;
	or.b32  	%r41, %r39, %r136;
	setp.eq.s32 	%p3, %r41, 0;
	add.s32 	%r42, %r39, %r136;
	setp.gt.u32 	%p4, %r42, 14;
	or.pred  	%p5, %p3, %p4;
	mov.f32 	%f498, 0f00000000;
	@%p5 bra 	$L__BB1_5;
	setp.gt.u32 	%p6, %r2, 20;
	setp.lt.u32 	%p7, %r2, 21;
	mul.lo.s16 	%rs9, %rs6, 288;
	sub.s16 	%rs10, %rs1, %rs9;
	shr.u16 	%rs11, %rs10, 5;
	cvt.u32.u16 	%r11, %rs11;
	setp.lt.u16 	%p8, %rs10, 32;
	and.pred  	%p9, %p7, %p8;
	selp.b32 	%r43, 8, 15, %p6;
	setp.le.u32 	%p10, %r43, %r11;
	or.pred  	%p11, %p9, %p10;
	@%p11 bra 	$L__BB1_5;
	ld.param.u64 	%rd29, [my_kernel_kernel0_param_0];
	and.b32  	%r45, %r9, 31;
	add.s32 	%r46, %r136, %r10;
	add.s32 	%r47, %r3, %r5;
	add.s32 	%r48, %r47, %r4;
	add.s32 	%r49, %r48, %r45;
	mad.lo.s32 	%r50, %r11, 672, %r49;
	mad.lo.s32 	%r51, %r46, 9408, %r50;
	add.s32 	%r52, %r51, -10080;
	cvta.to.global.u64 	%rd4, %rd29;
	mul.wide.s32 	%rd5, %r52, 4;
	add.s64 	%rd6, %rd4, %rd5;
	ld.global.nc.f32 	%f498, [%rd6];
$L__BB1_5:
	shl.b32 	%r53, %r9, 2;
	mov.u32 	%r54, _ZZ17my_kernel_kernel0E18PaddedInput_shared;
	add.s32 	%r12, %r54, %r53;
	st.shared.f32 	[%r12], %f498;
	add.s32 	%r13, %r9, 28;
	cvt.u16.u32 	%rs2, %r13;
	mul.hi.u16 	%rs12, %rs2, -7281;
	shr.u16 	%rs13, %rs12, 8;
	cvt.u32.u16 	%r14, %rs13;
	add.s32 	%r55, %r1, %r14;
	or.b32  	%r57, %r55, %r136;
	setp.eq.s32 	%p12, %r57, 0;
	add.s32 	%r58, %r55, %r136;
	setp.gt.u32 	%p13, %r58, 14;
	or.pred  	%p14, %p12, %p13;
	mov.f32 	%f499, 0f00000000;
	@%p14 bra 	$L__BB1_8;
	setp.gt.u32 	%p15, %r2, 20;
	setp.lt.u32 	%p16, %r2, 21;
	mul.lo.s16 	%rs16, %rs13, 288;
	sub.s16 	%rs17, %rs2, %rs16;
	shr.u16 	%rs18, %rs17, 5;
	cvt.u32.u16 	%r15, %rs18;
	setp.lt.u16 	%p17, %rs17, 32;
	and.pred  	%p18, %p16, %p17;
	selp.b32 	%r59, 8, 15, %p15;
	setp.le.u32 	%p19, %r59, %r15;
	or.pred  	%p20, %p18, %p19;
	@%p20 bra 	$L__BB1_8;
	ld.param.u64 	%rd30, [my_kernel_kernel0_param_0];
	and.b32  	%r61, %r13, 31;
	add.s32 	%r62, %r136, %r14;
	add.s32 	%r63, %r3, %r5;
	add.s32 	%r64, %r63, %r4;
	add.s32 	%r65, %r64, %r61;
	mad.lo.s32 	%r66, %r15, 672, %r65;
	mad.lo.s32 	%r67, %r62, 9408, %r66;
	add.s32 	%r68, %r67, -10080;
	cvta.to.global.u64 	%rd7, %rd30;
	mul.wide.s32 	%rd8, %r68, 4;
	add.s64 	%rd9, %rd7, %rd8;
	ld.global.nc.f32 	%f499, [%rd9];
$L__BB1_8:
	st.shared.f32 	[%r12+112], %f499;
	add.s32 	%r16, %r9, 56;
	cvt.u16.u32 	%rs3, %r16;
	mul.hi.u16 	%rs19, %rs3, -7281;
	shr.u16 	%rs20, %rs19, 8;
	cvt.u32.u16 	%r17, %rs20;
	add.s32 	%r69, %r1, %r17;
	or.b32  	%r71, %r69, %r136;
	setp.eq.s32 	%p21, %r71, 0;
	add.s32 	%r72, %r69, %r136;
	setp.gt.u32 	%p22, %r72, 14;
	or.pred  	%p23, %p21, %p22;
	mov.f32 	%f500, 0f00000000;
	@%p23 bra 	$L__BB1_11;
	setp.gt.u32 	%p24, %r2, 20;
	setp.lt.u32 	%p25, %r2, 21;
	mul.lo.s16 	%rs23, %rs20, 288;
	sub.s16 	%rs24, %rs3, %rs23;
	shr.u16 	%rs25, %rs24, 5;
	cvt.u32.u16 	%r18, %rs25;
	setp.lt.u16 	%p26, %rs24, 32;
	and.pred  	%p27, %p25, %p26;
	selp.b32 	%r73, 8, 15, %p24;
	setp.le.u32 	%p28, %r73, %r18;
	or.pred  	%p29, %p27, %p28;
	@%p29 bra 	$L__BB1_11;
	ld.param.u64 	%rd31, [my_kernel_kernel0_param_0];
	and.b32  	%r75, %r16, 31;
	add.s32 	%r76, %r136, %r17;
	add.s32 	%r77, %r3, %r5;
	add.s32 	%r78, %r77, %r4;
	add.s32 	%r79, %r78, %r75;
	mad.lo.s32 	%r80, %r18, 672, %r79;
	mad.lo.s32 	%r81, %r76, 9408, %r80;
	add.s32 	%r82, %r81, -10080;
	cvta.to.global.u64 	%rd10, %rd31;
	mul.wide.s32 	%rd11, %r82, 4;
	add.s64 	%rd12, %rd10, %rd11;
	ld.global.nc.f32 	%f500, [%rd12];
$L__BB1_11:
	st.shared.f32 	[%r12+224], %f500;
	add.s32 	%r19, %r9, 84;
	cvt.u16.u32 	%rs4, %r19;
	mul.hi.u16 	%rs26, %rs4, -7281;
	shr.u16 	%rs27, %rs26, 8;
	cvt.u32.u16 	%r20, %rs27;
	add.s32 	%r83, %r1, %r20;
	or.b32  	%r85, %r83, %r136;
	setp.eq.s32 	%p30, %r85, 0;
	add.s32 	%r86, %r83, %r136;
	setp.gt.u32 	%p31, %r86, 14;
	or.pred  	%p32, %p30, %p31;
	mov.f32 	%f501, 0f00000000;
	@%p32 bra 	$L__BB1_14;
	setp.gt.u32 	%p33, %r2, 20;
	setp.lt.u32 	%p34, %r2, 21;
	mul.lo.s16 	%rs30, %rs27, 288;
	sub.s16 	%rs31, %rs4, %rs30;
	shr.u16 	%rs32, %rs31, 5;
	cvt.u32.u16 	%r21, %rs32;
	setp.lt.u16 	%p35, %rs31, 32;
	and.pred  	%p36, %p34, %p35;
	selp.b32 	%r87, 8, 15, %p33;
	setp.le.u32 	%p37, %r87, %r21;
	or.pred  	%p38, %p36, %p37;
	@%p38 bra 	$L__BB1_14;
	ld.param.u64 	%rd32, [my_kernel_kernel0_param_0];
	and.b32  	%r89, %r19, 31;
	add.s32 	%r90, %r136, %r20;
	add.s32 	%r91, %r3, %r5;
	add.s32 	%r92, %r91, %r4;
	add.s32 	%r93, %r92, %r89;
	mad.lo.s32 	%r94, %r21, 672, %r93;
	mad.lo.s32 	%r95, %r90, 9408, %r94;
	add.s32 	%r96, %r95, -10080;
	cvta.to.global.u64 	%rd13, %rd32;
	mul.wide.s32 	%rd14, %r96, 4;
	add.s64 	%rd15, %rd13, %rd14;
	ld.global.nc.f32 	%f501, [%rd15];
$L__BB1_14:
	st.shared.f32 	[%r12+336], %f501;
	add.s32 	%r137, %r137, 4;
	setp.ne.s32 	%p39, %r137, 72;
	@%p39 bra 	$L__BB1_2;
	ld.param.u64 	%rd33, [my_kernel_kernel0_param_1];
	setp.gt.u32 	%p40, %r8, 11;
	mul.lo.s32 	%r97, %r136, 2016;
	add.s32 	%r98, %r5, %r8;
	add.s32 	%r23, %r98, %r97;
	cvta.to.global.u64 	%rd16, %rd33;
	mul.wide.u32 	%rd17, %r23, 4;
	add.s64 	%rd18, %rd16, %rd17;
	ld.global.nc.f32 	%f130, [%rd18];
	shl.b32 	%r99, %r8, 2;
	mov.u32 	%r100, _ZZ17my_kernel_kernel0E18placeholder_shared;
	add.s32 	%r101, %r100, %r99;
	st.shared.f32 	[%r101], %f130;
	add.s32 	%r102, %r8, 28;
	and.b32  	%r103, %r102, 31;
	add.s32 	%r104, %r103, %r5;
	shr.u32 	%r105, %r102, 5;
	mad.lo.s32 	%r106, %r105, 672, %r104;
	add.s32 	%r107, %r106, %r97;
	mul.wide.u32 	%rd19, %r107, 4;
	add.s64 	%rd20, %rd16, %rd19;
	ld.global.nc.f32 	%f131, [%rd20];
	st.shared.f32 	[%r101+112], %f131;
	add.s32 	%r108, %r8, 24;
	and.b32  	%r109, %r108, 31;
	add.s32 	%r110, %r109, %r5;
	add.s32 	%r111, %r8, 56;
	shr.u32 	%r112, %r111, 5;
	mad.lo.s32 	%r113, %r112, 672, %r110;
	add.s32 	%r114, %r113, %r97;
	mul.wide.u32 	%rd21, %r114, 4;
	add.s64 	%rd22, %rd16, %rd21;
	ld.global.nc.f32 	%f132, [%rd22];
	st.shared.f32 	[%r101+224], %f132;
	@%p40 bra 	$L__BB1_17;
	ld.param.u64 	%rd34, [my_kernel_kernel0_param_1];
	add.s32 	%r115, %r8, 84;
	shr.u32 	%r116, %r115, 5;
	mad.lo.s32 	%r117, %r116, 672, %r23;
	cvta.to.global.u64 	%rd23, %rd34;
	mul.wide.u32 	%rd24, %r117, 4;
	add.s64 	%rd25, %rd23, %rd24;
	ld.global.nc.f32 	%f133, [%rd25+80];
	st.shared.f32 	[%r101+336], %f133;
$L__BB1_17:
	bar.sync 	0;
	mov.u32 	%r24, %tid.x;
	shl.b32 	%r121, %r24, 3;
	and.b32  	%r122, %r121, 8160;
	and.b32  	%r25, %r24, 3;
	or.b32  	%r123, %r122, %r25;
	shl.b32 	%r124, %r123, 2;
	mov.u32 	%r125, _ZZ17my_kernel_kernel0E18PaddedInput_shared;
	add.s32 	%r126, %r125, %r124;
	ld.shared.f32 	%f134, [%r126];
	shl.b32 	%r127, %r24, 2;
	and.b32  	%r128, %r127, 12;
	mov.u32 	%r129, _ZZ17my_kernel_kernel0E18placeholder_shared;
	add.s32 	%r130, %r129, %r128;
	ld.shared.f32 	%f135, [%r130];
	fma.rn.f32 	%f136, %f134, %f135, %f497;
	ld.shared.f32 	%f137, [%r126+16];
	ld.shared.f32 	%f138, [%r130+16];
	fma.rn.f32 	%f139, %f137, %f138, %f490;
	ld.shared.f32 	%f140, [%r126+32];
	ld.shared.f32 	%f141, [%r130+32];
	fma.rn.f32 	%f142, %f140, %f141, %f483;
	ld.shared.f32 	%f143, [%r126+48];
	ld.shared.f32 	%f144, [%r130+48];
	fma.rn.f32 	%f145, %f143, %f144, %f476;
	ld.shared.f32 	%f146, [%r126+64];
	ld.shared.f32 	%f147, [%r130+64];
	fma.rn.f32 	%f148, %f146, %f147, %f469;
	ld.shared.f32 	%f149, [%r126+80];
	ld.shared.f32 	%f150, [%r130+80];
	fma.rn.f32 	%f151, %f149, %f150, %f462;
	ld.shared.f32 	%f152, [%r126+96];
	ld.shared.f32 	%f153, [%r130+96];
	fma.rn.f32 	%f154, %f152, %f153, %f455;
	ld.shared.f32 	%f155, [%r126+112];
	ld.shared.f32 	%f156, [%r130+112];
	fma.rn.f32 	%f157, %f155, %f156, %f448;
	ld.shared.f32 	%f158, [%r126+128];
	ld.shared.f32 	%f159, [%r130+128];
	fma.rn.f32 	%f160, %f158, %f159, %f136;
	ld.shared.f32 	%f161, [%r126+144];
	ld.shared.f32 	%f162, [%r130+144];
	fma.rn.f32 	%f163, %f161, %f162, %f139;
	ld.shared.f32 	%f164, [%r126+160];
	ld.shared.f32 	%f165, [%r130+160];
	fma.rn.f32 	%f166, %f164, %f165, %f142;
	ld.shared.f32 	%f167, [%r126+176];
	ld.shared.f32 	%f168, [%r130+176];
	fma.rn.f32 	%f169, %f167, %f168, %f145;
	ld.shared.f32 	%f170, [%r126+192];
	ld.shared.f32 	%f171, [%r130+192];
	fma.rn.f32 	%f172, %f170, %f171, %f148;
	ld.shared.f32 	%f173, [%r126+208];
	ld.shared.f32 	%f174, [%r130+208];
	fma.rn.f32 	%f175, %f173, %f174, %f151;
	ld.shared.f32 	%f176, [%r126+224];
	ld.shared.f32 	%f177, [%r130+224];
	fma.rn.f32 	%f178, %f176, %f177, %f154;
	ld.shared.f32 	%f179, [%r126+240];
	ld.shared.f32 	%f180, [%r130+240];
	fma.rn.f32 	%f181, %f179, %f180, %f157;
	ld.shared.f32 	%f182, [%r126+256];
	ld.shared.f32 	%f183, [%r130+256];
	fma.rn.f32 	%f497, %f182, %f183, %f160;
	ld.shared.f32 	%f184, [%r126+272];
	ld.shared.f32 	%f185, [%r130+272];
	fma.rn.f32 	%f490, %f184, %f185, %f163;
	ld.shared.f32 	%f186, [%r126+288];
	ld.shared.f32 	%f187, [%r130+288];
	fma.rn.f32 	%f483, %f186, %f187, %f166;
	ld.shared.f32 	%f188, [%r126+304];
	ld.shared.f32 	%f189, [%r130+304];
	fma.rn.f32 	%f476, %f188, %f189, %f169;
	ld.shared.f32 	%f190, [%r126+320];
	ld.shared.f32 	%f191, [%r130+320];
	fma.rn.f32 	%f469, %f190, %f191, %f172;
	ld.shared.f32 	%f192, [%r126+336];
	ld.shared.f32 	%f193, [%r130+336];
	fma.rn.f32 	%f462, %f192, %f193, %f175;
	ld.shared.f32 	%f194, [%r126+352];
	ld.shared.f32 	%f195, [%r130+352];
	fma.rn.f32 	%f455, %f194, %f195, %f178;
	ld.shared.f32 	%f196, [%r126+368];
	ld.shared.f32 	%f197, [%r130+368];
	fma.rn.f32 	%f448, %f196, %f197, %f181;
	ld.shared.f32 	%f198, [%r126+1152];
	fma.rn.f32 	%f199, %f198, %f135, %f496;
	ld.shared.f32 	%f200, [%r126+1168];
	fma.rn.f32 	%f201, %f200, %f138, %f489;
	ld.shared.f32 	%f202, [%r126+1184];
	fma.rn.f32 	%f203, %f202, %f141, %f482;
	ld.shared.f32 	%f204, [%r126+1200];
	fma.rn.f32 	%f205, %f204, %f144, %f475;
	ld.shared.f32 	%f206, [%r126+1216];
	fma.rn.f32 	%f207, %f206, %f147, %f468;
	ld.shared.f32 	%f208, [%r126+1232];
	fma.rn.f32 	%f209, %f208, %f150, %f461;
	ld.shared.f32 	%f210, [%r126+1248];
	fma.rn.f32 	%f211, %f210, %f153, %f454;
	ld.shared.f32 	%f212, [%r126+1264];
	fma.rn.f32 	%f213, %f212, %f156, %f447;
	ld.shared.f32 	%f214, [%r126+1280];
	fma.rn.f32 	%f215, %f214, %f159, %f199;
	ld.shared.f32 	%f216, [%r126+1296];
	fma.rn.f32 	%f217, %f216, %f162, %f201;
	ld.shared.f32 	%f218, [%r126+1312];
	fma.rn.f32 	%f219, %f218, %f165, %f203;
	ld.shared.f32 	%f220, [%r126+1328];
	fma.rn.f32 	%f221, %f220, %f168, %f205;
	ld.shared.f32 	%f222, [%r126+1344];
	fma.rn.f32 	%f223, %f222, %f171, %f207;
	ld.shared.f32 	%f224, [%r126+1360];
	fma.rn.f32 	%f225, %f224, %f174, %f209;
	ld.shared.f32 	%f226, [%r126+1376];
	fma.rn.f32 	%f227, %f226, %f177, %f211;
	ld.shared.f32 	%f228, [%r126+1392];
	fma.rn.f32 	%f229, %f228, %f180, %f213;
	ld.shared.f32 	%f230, [%r126+1408];
	fma.rn.f32 	%f496, %f230, %f183, %f215;
	ld.shared.f32 	%f231, [%r126+1424];
	fma.rn.f32 	%f489, %f231, %f185, %f217;
	ld.shared.f32 	%f232, [%r126+1440];
	fma.rn.f32 	%f482, %f232, %f187, %f219;
	ld.shared.f32 	%f233, [%r126+1456];
	fma.rn.f32 	%f475, %f233, %f189, %f221;
	ld.shared.f32 	%f234, [%r126+1472];
	fma.rn.f32 	%f468, %f234, %f191, %f223;
	ld.shared.f32 	%f235, [%r126+1488];
	fma.rn.f32 	%f461, %f235, %f193, %f225;
	ld.shared.f32 	%f236, [%r126+1504];
	fma.rn.f32 	%f454, %f236, %f195, %f227;
	ld.shared.f32 	%f237, [%r126+1520];
	fma.rn.f32 	%f447, %f237, %f197, %f229;
	ld.shared.f32 	%f238, [%r126+2304];
	fma.rn.f32 	%f239, %f238, %f135, %f495;
	ld.shared.f32 	%f240, [%r126+2320];
	fma.rn.f32 	%f241, %f240, %f138, %f488;
	ld.shared.f32 	%f242, [%r126+2336];
	fma.rn.f32 	%f243, %f242, %f141, %f481;
	ld.shared.f32 	%f244, [%r126+2352];
	fma.rn.f32 	%f245, %f244, %f144, %f474;
	ld.shared.f32 	%f246, [%r126+2368];
	fma.rn.f32 	%f247, %f246, %f147, %f467;
	ld.shared.f32 	%f248, [%r126+2384];
	fma.rn.f32 	%f249, %f248, %f150, %f460;
	ld.shared.f32 	%f250, [%r126+2400];
	fma.rn.f32 	%f251, %f250, %f153, %f453;
	ld.shared.f32 	%f252, [%r126+2416];
	fma.rn.f32 	%f253, %f252, %f156, %f446;
	ld.shared.f32 	%f254, [%r126+2432];
	fma.rn.f32 	%f255, %f254, %f159, %f239;
	ld.shared.f32 	%f256, [%r126+2448];
	fma.rn.f32 	%f257, %f256, %f162, %f241;
	ld.shared.f32 	%f258, [%r126+2464];
	fma.rn.f32 	%f259, %f258, %f165, %f243;
	ld.shared.f32 	%f260, [%r126+2480];
	fma.rn.f32 	%f261, %f260, %f168, %f245;
	ld.shared.f32 	%f262, [%r126+2496];
	fma.rn.f32 	%f263, %f262, %f171, %f247;
	ld.shared.f32 	%f264, [%r126+2512];
	fma.rn.f32 	%f265, %f264, %f174, %f249;
	ld.shared.f32 	%f266, [%r126+2528];
	fma.rn.f32 	%f267, %f266, %f177, %f251;
	ld.shared.f32 	%f268, [%r126+2544];
	fma.rn.f32 	%f269, %f268, %f180, %f253;
	ld.shared.f32 	%f270, [%r126+2560];
	fma.rn.f32 	%f495, %f270, %f183, %f255;
	ld.shared.f32 	%f271, [%r126+2576];
	fma.rn.f32 	%f488, %f271, %f185, %f257;
	ld.shared.f32 	%f272, [%r126+2592];
	fma.rn.f32 	%f481, %f272, %f187, %f259;
	ld.shared.f32 	%f273, [%r126+2608];
	fma.rn.f32 	%f474, %f273, %f189, %f261;
	ld.shared.f32 	%f274, [%r126+2624];
	fma.rn.f32 	%f467, %f274, %f191, %f263;
	ld.shared.f32 	%f275, [%r126+2640];
	fma.rn.f32 	%f460, %f275, %f193, %f265;
	ld.shared.f32 	%f276, [%r126+2656];
	fma.rn.f32 	%f453, %f276, %f195, %f267;
	ld.shared.f32 	%f277, [%r126+2672];
	fma.rn.f32 	%f446, %f277, %f197, %f269;
	ld.shared.f32 	%f278, [%r126+3456];
	fma.rn.f32 	%f279, %f278, %f135, %f494;
	ld.shared.f32 	%f280, [%r126+3472];
	fma.rn.f32 	%f281, %f280, %f138, %f487;
	ld.shared.f32 	%f282, [%r126+3488];
	fma.rn.f32 	%f283, %f282, %f141, %f480;
	ld.shared.f32 	%f284, [%r126+3504];
	fma.rn.f32 	%f285, %f284, %f144, %f473;
	ld.shared.f32 	%f286, [%r126+3520];
	fma.rn.f32 	%f287, %f286, %f147, %f466;
	ld.shared.f32 	%f288, [%r126+3536];
	fma.rn.f32 	%f289, %f288, %f150, %f459;
	ld.shared.f32 	%f290, [%r126+3552];
	fma.rn.f32 	%f291, %f290, %f153, %f452;
	ld.shared.f32 	%f292, [%r126+3568];
	fma.rn.f32 	%f293, %f292, %f156, %f445;
	ld.shared.f32 	%f294, [%r126+3584];
	fma.rn.f32 	%f295, %f294, %f159, %f279;
	ld.shared.f32 	%f296, [%r126+3600];
	fma.rn.f32 	%f297, %f296, %f162, %f281;
	ld.shared.f32 	%f298, [%r126+3616];
	fma.rn.f32 	%f299, %f298, %f165, %f283;
	ld.shared.f32 	%f300, [%r126+3632];
	fma.rn.f32 	%f301, %f300, %f168, %f285;
	ld.shared.f32 	%f302, [%r126+3648];
	fma.rn.f32 	%f303, %f302, %f171, %f287;
	ld.shared.f32 	%f304, [%r126+3664];
	fma.rn.f32 	%f305, %f304, %f174, %f289;
	ld.shared.f32 	%f306, [%r126+3680];
	fma.rn.f32 	%f307, %f306, %f177, %f291;
	ld.shared.f32 	%f308, [%r126+3696];
	fma.rn.f32 	%f309, %f308, %f180, %f293;
	ld.shared.f32 	%f310, [%r126+3712];
	fma.rn.f32 	%f494, %f310, %f183, %f295;
	ld.shared.f32 	%f311, [%r126+3728];
	fma.rn.f32 	%f487, %f311, %f185, %f297;
	ld.shared.f32 	%f312, [%r126+3744];
	fma.rn.f32 	%f480, %f312, %f187, %f299;
	ld.shared.f32 	%f313, [%r126+3760];
	fma.rn.f32 	%f473, %f313, %f189, %f301;
	ld.shared.f32 	%f314, [%r126+3776];
	fma.rn.f32 	%f466, %f314, %f191, %f303;
	ld.shared.f32 	%f315, [%r126+3792];
	fma.rn.f32 	%f459, %f315, %f193, %f305;
	ld.shared.f32 	%f316, [%r126+3808];
	fma.rn.f32 	%f452, %f316, %f195, %f307;
	ld.shared.f32 	%f317, [%r126+3824];
	fma.rn.f32 	%f445, %f317, %f197, %f309;
	ld.shared.f32 	%f318, [%r126+4608];
	fma.rn.f32 	%f319, %f318, %f135, %f493;
	ld.shared.f32 	%f320, [%r126+4624];
	fma.rn.f32 	%f321, %f320, %f138, %f486;
	ld.shared.f32 	%f322, [%r126+4640];
	fma.rn.f32 	%f323, %f322, %f141, %f479;
	ld.shared.f32 	%f324, [%r126+4656];
	fma.rn.f32 	%f325, %f324, %f144, %f472;
	ld.shared.f32 	%f326, [%r126+4672];
	fma.rn.f32 	%f327, %f326, %f147, %f465;
	ld.shared.f32 	%f328, [%r126+4688];
	fma.rn.f32 	%f329, %f328, %f150, %f458;
	ld.shared.f32 	%f330, [%r126+4704];
	fma.rn.f32 	%f331, %f330, %f153, %f451;
	ld.shared.f32 	%f332, [%r126+4720];
	fma.rn.f32 	%f333, %f332, %f156, %f444;
	ld.shared.f32 	%f334, [%r126+4736];
	fma.rn.f32 	%f335, %f334, %f159, %f319;
	ld.shared.f32 	%f336, [%r126+4752];
	fma.rn.f32 	%f337, %f336, %f162, %f321;
	ld.shared.f32 	%f338, [%r126+4768];
	fma.rn.f32 	%f339, %f338, %f165, %f323;
	ld.shared.f32 	%f340, [%r126+4784];
	fma.rn.f32 	%f341, %f340, %f168, %f325;
	ld.shared.f32 	%f342, [%r126+4800];
	fma.rn.f32 	%f343, %f342, %f171, %f327;
	ld.shared.f32 	%f344, [%r126+4816];
	fma.rn.f32 	%f345, %f344, %f174, %f329;
	ld.shared.f32 	%f346, [%r126+4832];
	fma.rn.f32 	%f347, %f346, %f177, %f331;
	ld.shared.f32 	%f348, [%r126+4848];
	fma.rn.f32 	%f349, %f348, %f180, %f333;
	ld.shared.f32 	%f350, [%r126+4864];
	fma.rn.f32 	%f493, %f350, %f183, %f335;
	ld.shared.f32 	%f351, [%r126+4880];
	fma.rn.f32 	%f486, %f351, %f185, %f337;
	ld.shared.f32 	%f352, [%r126+4896];
	fma.rn.f32 	%f479, %f352, %f187, %f339;
	ld.shared.f32 	%f353, [%r126+4912];
	fma.rn.f32 	%f472, %f353, %f189, %f341;
	ld.shared.f32 	%f354, [%r126+4928];
	fma.rn.f32 	%f465, %f354, %f191, %f343;
	ld.shared.f32 	%f355, [%r126+4944];
	fma.rn.f32 	%f458, %f355, %f193, %f345;
	ld.shared.f32 	%f356, [%r126+4960];
	fma.rn.f32 	%f451, %f356, %f195, %f347;
	ld.shared.f32 	%f357, [%r126+4976];
	fma.rn.f32 	%f444, %f357, %f197, %f349;
	ld.shared.f32 	%f358, [%r126+5760];
	fma.rn.f32 	%f359, %f358, %f135, %f492;
	ld.shared.f32 	%f360, [%r126+5776];
	fma.rn.f32 	%f361, %f360, %f138, %f485;
	ld.shared.f32 	%f362, [%r126+5792];
	fma.rn.f32 	%f363, %f362, %f141, %f478;
	ld.shared.f32 	%f364, [%r126+5808];
	fma.rn.f32 	%f365, %f364, %f144, %f471;
	ld.shared.f32 	%f366, [%r126+5824];
	fma.rn.f32 	%f367, %f366, %f147, %f464;
	ld.shared.f32 	%f368, [%r126+5840];
	fma.rn.f32 	%f369, %f368, %f150, %f457;
	ld.shared.f32 	%f370, [%r126+5856];
	fma.rn.f32 	%f371, %f370, %f153, %f450;
	ld.shared.f32 	%f372, [%r126+5872];
	fma.rn.f32 	%f373, %f372, %f156, %f443;
	ld.shared.f32 	%f374, [%r126+5888];
	fma.rn.f32 	%f375, %f374, %f159, %f359;
	ld.shared.f32 	%f376, [%r126+5904];
	fma.rn.f32 	%f377, %f376, %f162, %f361;
	ld.shared.f32 	%f378, [%r126+5920];
	fma.rn.f32 	%f379, %f378, %f165, %f363;
	ld.shared.f32 	%f380, [%r126+5936];
	fma.rn.f32 	%f381, %f380, %f168, %f365;
	ld.shared.f32 	%f382, [%r126+5952];
	fma.rn.f32 	%f383, %f382, %f171, %f367;
	ld.shared.f32 	%f384, [%r126+5968];
	fma.rn.f32 	%f385, %f384, %f174, %f369;
	ld.shared.f32 	%f386, [%r126+5984];
	fma.rn.f32 	%f387, %f386, %f177, %f371;
	ld.shared.f32 	%f388, [%r126+6000];
	fma.rn.f32 	%f389, %f388, %f180, %f373;
	ld.shared.f32 	%f390, [%r126+6016];
	fma.rn.f32 	%f492, %f390, %f183, %f375;
	ld.shared.f32 	%f391, [%r126+6032];
	fma.rn.f32 	%f485, %f391, %f185, %f377;
	ld.shared.f32 	%f392, [%r126+6048];
	fma.rn.f32 	%f478, %f392, %f187, %f379;
	ld.shared.f32 	%f393, [%r126+6064];
	fma.rn.f32 	%f471, %f393, %f189, %f381;
	ld.shared.f32 	%f394, [%r126+6080];
	fma.rn.f32 	%f464, %f394, %f191, %f383;
	ld.shared.f32 	%f395, [%r126+6096];
	fma.rn.f32 	%f457, %f395, %f193, %f385;
	ld.shared.f32 	%f396, [%r126+6112];
	fma.rn.f32 	%f450, %f396, %f195, %f387;
	ld.shared.f32 	%f397, [%r126+6128];
	fma.rn.f32 	%f443, %f397, %f197, %f389;
	ld.shared.f32 	%f398, [%r126+6912];
	fma.rn.f32 	%f399, %f398, %f135, %f491;
	ld.shared.f32 	%f400, [%r126+6928];
	fma.rn.f32 	%f401, %f400, %f138, %f484;
	ld.shared.f32 	%f402, [%r126+6944];
	fma.rn.f32 	%f403, %f402, %f141, %f477;
	ld.shared.f32 	%f404, [%r126+6960];
	fma.rn.f32 	%f405, %f404, %f144, %f470;
	ld.shared.f32 	%f406, [%r126+6976];
	fma.rn.f32 	%f407, %f406, %f147, %f463;
	ld.shared.f32 	%f408, [%r126+6992];
	fma.rn.f32 	%f409, %f408, %f150, %f456;
	ld.shared.f32 	%f410, [%r126+7008];
	fma.rn.f32 	%f411, %f410, %f153, %f449;
	ld.shared.f32 	%f412, [%r126+7024];
	fma.rn.f32 	%f413, %f412, %f156, %f442;
	ld.shared.f32 	%f414, [%r126+7040];
	fma.rn.f32 	%f415, %f414, %f159, %f399;
	ld.shared.f32 	%f416, [%r126+7056];
	fma.rn.f32 	%f417, %f416, %f162, %f401;
	ld.shared.f32 	%f418, [%r126+7072];
	fma.rn.f32 	%f419, %f418, %f165, %f403;
	ld.shared.f32 	%f420, [%r126+7088];
	fma.rn.f32 	%f421, %f420, %f168, %f405;
	ld.shared.f32 	%f422, [%r126+7104];
	fma.rn.f32 	%f423, %f422, %f171, %f407;
	ld.shared.f32 	%f424, [%r126+7120];
	fma.rn.f32 	%f425, %f424, %f174, %f409;
	ld.shared.f32 	%f426, [%r126+7136];
	fma.rn.f32 	%f427, %f426, %f177, %f411;
	ld.shared.f32 	%f428, [%r126+7152];
	fma.rn.f32 	%f429, %f428, %f180, %f413;
	ld.shared.f32 	%f430, [%r126+7168];
	fma.rn.f32 	%f491, %f430, %f183, %f415;
	ld.shared.f32 	%f431, [%r126+7184];
	fma.rn.f32 	%f484, %f431, %f185, %f417;
	ld.shared.f32 	%f432, [%r126+7200];
	fma.rn.f32 	%f477, %f432, %f187, %f419;
	ld.shared.f32 	%f433, [%r126+7216];
	fma.rn.f32 	%f470, %f433, %f189, %f421;
	ld.shared.f32 	%f434, [%r126+7232];
	fma.rn.f32 	%f463, %f434, %f191, %f423;
	ld.shared.f32 	%f435, [%r126+7248];
	fma.rn.f32 	%f456, %f435, %f193, %f425;
	ld.shared.f32 	%f436, [%r126+7264];
	fma.rn.f32 	%f449, %f436, %f195, %f427;
	ld.shared.f32 	%f437, [%r126+7280];
	fma.rn.f32 	%f442, %f437, %f197, %f429;
	add.s32 	%r136, %r136, 1;
	setp.ne.s32 	%p41, %r136, 3;
	@%p41 bra 	$L__BB1_1;
	ld.param.u64 	%rd35, [my_kernel_kernel0_param_2];
	cvta.to.global.u64 	%rd26, %rd35;
	shr.u32 	%r131, %r24, 2;
	add.s32 	%r132, %r3, %r25;
	mad.lo.s32 	%r133, %r131, 672, %r132;
	add.s32 	%r134, %r133, %r5;
	add.s32 	%r135, %r134, %r4;
	mul.wide.u32 	%rd27, %r135, 4;
	add.s64 	%rd28, %rd26, %rd27;
	st.global.f32 	[%rd28], %f497;
	st.global.f32 	[%rd28+16], %f490;
	st.global.f32 	[%rd28+32], %f483;
	st.global.f32 	[%rd28+48], %f476;
	st.global.f32 	[%rd28+64], %f469;
	st.global.f32 	[%rd28+80], %f462;
	st.global.f32 	[%rd28+96], %f455;
	st.global.f32 	[%rd28+112], %f448;
	st.global.f32 	[%rd28+37632], %f496;
	st.global.f32 	[%rd28+37648], %f489;
	st.global.f32 	[%rd28+37664], %f482;
	st.global.f32 	[%rd28+37680], %f475;
	st.global.f32 	[%rd28+37696], %f468;
	st.global.f32 	[%rd28+37712], %f461;
	st.global.f32 	[%rd28+37728], %f454;
	st.global.f32 	[%rd28+37744], %f447;
	st.global.f32 	[%rd28+75264], %f495;
	st.global.f32 	[%rd28+75280], %f488;
	st.global.f32 	[%rd28+75296], %f481;
	st.global.f32 	[%rd28+75312], %f474;
	st.global.f32 	[%rd28+75328], %f467;
	st.global.f32 	[%rd28+75344], %f460;
	st.global.f32 	[%rd28+75360], %f453;
	st.global.f32 	[%rd28+75376], %f446;
	st.global.f32 	[%rd28+112896], %f494;
	st.global.f32 	[%rd28+112912], %f487;
	st.global.f32 	[%rd28+112928], %f480;
	st.global.f32 	[%rd28+112944], %f473;
	st.global.f32 	[%rd28+112960], %f466;
	st.global.f32 	[%rd28+112976], %f459;
	st.global.f32 	[%rd28+112992], %f452;
	st.global.f32 	[%rd28+113008], %f445;
	st.global.f32 	[%rd28+150528], %f493;
	st.global.f32 	[%rd28+150544], %f486;
	st.global.f32 	[%rd28+150560], %f479;
	st.global.f32 	[%rd28+150576], %f472;
	st.global.f32 	[%rd28+150592], %f465;
	st.global.f32 	[%rd28+150608], %f458;
	st.global.f32 	[%rd28+150624], %f451;
	st.global.f32 	[%rd28+150640], %f444;
	st.global.f32 	[%rd28+188160], %f492;
	st.global.f32 	[%rd28+188176], %f485;
	st.global.f32 	[%rd28+188192], %f478;
	st.global.f32 	[%rd28+188208], %f471;
	st.global.f32 	[%rd28+188224], %f464;
	st.global.f32 	[%rd28+188240], %f457;
	st.global.f32 	[%rd28+188256], %f450;
	st.global.f32 	[%rd28+188272], %f443;
	st.global.f32 	[%rd28+225792], %f491;
	st.global.f32 	[%rd28+225808], %f484;
	st.global.f32 	[%rd28+225824], %f477;
	st.global.f32 	[%rd28+225840], %f470;
	st.global.f32 	[%rd28+225856], %f463;
	st.global.f32 	[%rd28+225872], %f456;
	st.global.f32 	[%rd28+225888], %f449;
	st.global.f32 	[%rd28+225904], %f442;
	ret;

}


// ===== COMPILED SASS (sm_100) =====

	.target	sm_100

	.elftype	@"ET_EXEC"


//--------------------- .note.nv.tkinfo           --------------------------
	.section	.note.nv.tkinfo,"",@"SHT_NOTE"
	.sectionflags	@"SHF_NOTE_NV_TKINFO"
	.tkinfo
        /*0018*/ 	.word	0x00000002
        /*0030*/ 	.string	""
        /*0030*/ 	.string	"ptxas"
        /*0030*/ 	.string	"Cuda compilation tools, release 13.0, V13.0.88"
        /*0030*/ 	.string	"Build cuda_13.0.r13.0/compiler.36424714_0"
        /*0030*/ 	.string	"-arch sm_100 -m 64 "



//--------------------- .note.nv.cuinfo           --------------------------
	.section	.note.nv.cuinfo,"",@"SHT_NOTE"
	.sectionflags	@"SHF_NOTE_NV_CUINFO"
        /*0018*/ 	.short	0x0002
        /*001a*/ 	.short	0x0064
        /*001c*/ 	.short	0x0082
	.zero		2


//--------------------- .nv.info                  --------------------------
	.section	.nv.info,"",@"SHT_CUDA_INFO"
	.align	4


	//----- nvinfo : EIATTR_REGCOUNT
	.align		4
        /*0000*/ 	.byte	0x04, 0x2f
        /*0002*/ 	.short	(.L_1 - .L_0)
	.align		4
.L_0:
        /*0004*/ 	.word	index@(my_kernel_kernel1)
        /*0008*/ 	.word	0x0000000e


	//----- nvinfo : EIATTR_FRAME_SIZE
	.align		4
.L_1:
        /*000c*/ 	.byte	0x04, 0x11
        /*000e*/ 	.short	(.L_3 - .L_2)
	.align		4
.L_2:
        /*0010*/ 	.word	index@(my_kernel_kernel1)
        /*0014*/ 	.word	0x00000000


	//----- nvinfo : EIATTR_REGCOUNT
	.align		4
.L_3:
        /*0018*/ 	.byte	0x04, 0x2f
        /*001a*/ 	.short	(.L_5 - .L_4)
	.align		4
.L_4:
        /*001c*/ 	.word	index@(my_kernel_kernel0)
        /*0020*/ 	.word	0x00000050


	//----- nvinfo : EIATTR_FRAME_SIZE
	.align		4
.L_5:
        /*0024*/ 	.byte	0x04, 0x11
        /*0026*/ 	.short	(.L_7 - .L_6)
	.align		4
.L_6:
        /*0028*/ 	.word	index@(my_kernel_kernel0)
        /*002c*/ 	.word	0x00000000


	//----- nvinfo : EIATTR_MIN_STACK_SIZE
	.align		4
.L_7:
        /*0030*/ 	.byte	0x04, 0x12
        /*0032*/ 	.short	(.L_9 - .L_8)
	.align		4
.L_8:
        /*0034*/ 	.word	index@(my_kernel_kernel0)
        /*0038*/ 	.word	0x00000000


	//----- nvinfo : EIATTR_MIN_STACK_SIZE
	.align		4
.L_9:
        /*003c*/ 	.byte	0x04, 0x12
        /*003e*/ 	.short	(.L_11 - .L_10)
	.align		4
.L_10:
        /*0040*/ 	.word	index@(my_kernel_kernel1)
        /*0044*/ 	.word	0x00000000
.L_11:


//--------------------- .nv.compat                --------------------------
	.section	.nv.compat,"",@"SHT_CUDA_COMPAT_INFO"
	.align	4
        /*0000*/ 	.byte	0x02, 0x09, 0x00, 0x00, 0x02, 0x02, 0x01, 0x00, 0x02, 0x05, 0x05, 0x00, 0x03, 0x07, 0x01, 0x01
        /*0010*/ 	.byte	0x02, 0x03, 0x00, 0x00, 0x02, 0x06, 0x01, 0x00, 0x04, 0x0b, 0x08, 0x00, 0x09, 0x00, 0x00, 0x00
        /*0020*/ 	.byte	0x00, 0x00, 0x00, 0x00


//--------------------- .nv.info.my_kernel_kernel0 --------------------------
	.section	.nv.info.my_kernel_kernel0,"",@"SHT_CUDA_INFO"
	.sectionflags	@""
	.align	4


	//----- nvinfo : EIATTR_CUDA_API_VERSION
	.align		4
        /*0000*/ 	.byte	0x04, 0x37
        /*0002*/ 	.short	(.L_13 - .L_12)
.L_12:
        /*0004*/ 	.word	0x00000082


	//----- nvinfo : EIATTR_KPARAM_INFO
	.align		4
.L_13:
        /*0008*/ 	.byte	0x04, 0x17
        /*000a*/ 	.short	(.L_15 - .L_14)
.L_14:
        /*000c*/ 	.word	0x00000000
        /*0010*/ 	.short	0x0002
        /*0012*/ 	.short	0x0010
        /*0014*/ 	.byte	0x00, 0xf5, 0x21, 0x00


	//----- nvinfo : EIATTR_KPARAM_INFO
	.align		4
.L_15:
        /*0018*/ 	.byte	0x04, 0x17
        /*001a*/ 	.short	(.L_17 - .L_16)
.L_16:
        /*001c*/ 	.word	0x00000000
        /*0020*/ 	.short	0x0001
        /*0022*/ 	.short	0x0008
        /*0024*/ 	.byte	0x00, 0xf5, 0x21, 0x00


	//----- nvinfo : EIATTR_KPARAM_INFO
	.align		4
.L_17:
        /*0028*/ 	.byte	0x04, 0x17
        /*002a*/ 	.short	(.L_19 - .L_18)
.L_18:
        /*002c*/ 	.word	0x00000000
        /*0030*/ 	.short	0x0000
        /*0032*/ 	.short	0x0000
        /*0034*/ 	.byte	0x00, 0xf5, 0x21, 0x00


	//----- nvinfo : EIATTR_SPARSE_MMA_MASK
	.align		4
.L_19:
        /*0038*/ 	.byte	0x03, 0x50
        /*003a*/ 	.short	0x0000


	//----- nvinfo : EIATTR_MAXREG_COUNT
	.align		4
        /*003c*/ 	.byte	0x03, 0x1b
        /*003e*/ 	.short	0x00ff


	//----- nvinfo : EIATTR_NUM_BARRIERS
	.align		4
        /*0040*/ 	.byte	0x02, 0x4c
        /*0042*/ 	.byte	0x01
	.zero		1


	//----- nvinfo : EIATTR_MERCURY_ISA_VERSION
	.align		4
        /*0044*/ 	.byte	0x03, 0x5f
        /*0046*/ 	.short	0x0101


	//----- nvinfo : EIATTR_VRC_CTA_INIT_COUNT
	.align		4
        /*0048*/ 	.byte	0x02, 0x4a
	.zero		1
	.zero		1


	//----- nvinfo : EIATTR_EXIT_INSTR_OFFSETS
	.align		4
        /*004c*/ 	.byte	0x04, 0x1c
        /*004e*/ 	.short	(.L_21 - .L_20)


	//   ....[0]....
.L_20:
        /*0050*/ 	.word	0x00002a70


	//----- nvinfo : EIATTR_CRS_STACK_SIZE
	.align		4
.L_21:
        /*0054*/ 	.byte	0x04, 0x1e
        /*0056*/ 	.short	(.L_23 - .L_22)
.L_22:
        /*0058*/ 	.word	0x00000000


	//----- nvinfo : EIATTR_CBANK_PARAM_SIZE
	.align		4
.L_23:
        /*005c*/ 	.byte	0x03, 0x19
        /*005e*/ 	.short	0x0018


	//----- nvinfo : EIATTR_PARAM_CBANK
	.align		4
        /*0060*/ 	.byte	0x04, 0x0a
        /*0062*/ 	.short	(.L_25 - .L_24)
	.align		4
.L_24:
        /*0064*/ 	.word	index@(.nv.constant0.my_kernel_kernel0)
        /*0068*/ 	.short	0x0380
        /*006a*/ 	.short	0x0018


	//----- nvinfo : EIATTR_SW_WAR
	.align		4
.L_25:
        /*006c*/ 	.byte	0x04, 0x36
        /*006e*/ 	.short	(.L_27 - .L_26)
.L_26:
        /*0070*/ 	.word	0x00000008
.L_27:


//--------------------- .nv.info.my_kernel_kernel1 --------------------------
	.section	.nv.info.my_kernel_kernel1,"",@"SHT_CUDA_INFO"
	.sectionflags	@""
	.align	4


	//----- nvinfo : EIATTR_CUDA_API_VERSION
	.align		4
        /*0000*/ 	.byte	0x04, 0x37
        /*0002*/ 	.short	(.L_29 - .L_28)
.L_28:
        /*0004*/ 	.word	0x00000082


	//----- nvinfo : EIATTR_KPARAM_INFO
	.align		4
.L_29:
        /*0008*/ 	.byte	0x04, 0x17
        /*000a*/ 	.short	(.L_31 - .L_30)
.L_30:
        /*000c*/ 	.word	0x00000000
        /*0010*/ 	.short	0x0002
        /*0012*/ 	.short	0x0010
        /*0014*/ 	.byte	0x00, 0xf5, 0x21, 0x00


	//----- nvinfo : EIATTR_KPARAM_INFO
	.align		4
.L_31:
        /*0018*/ 	.byte	0x04, 0x17
        /*001a*/ 	.short	(.L_33 - .L_32)
.L_32:
        /*001c*/ 	.word	0x00000000
        /*0020*/ 	.short	0x0001
        /*0022*/ 	.short	0x0008
        /*0024*/ 	.byte	0x00, 0xf5, 0x21, 0x00


	//----- nvinfo : EIATTR_KPARAM_INFO
	.align		4
.L_33:
        /*0028*/ 	.byte	0x04, 0x17
        /*002a*/ 	.short	(.L_35 - .L_34)
.L_34:
        /*002c*/ 	.word	0x00000000
        /*0030*/ 	.short	0x0000
        /*0032*/ 	.short	0x0000
        /*0034*/ 	.byte	0x00, 0xf5, 0x21, 0x00


	//----- nvinfo : EIATTR_SPARSE_MMA_MASK
	.align		4
.L_35:
        /*0038*/ 	.byte	0x03, 0x50
        /*003a*/ 	.short	0x0000


	//----- nvinfo : EIATTR_MAXREG_COUNT
	.align		4
        /*003c*/ 	.byte	0x03, 0x1b
        /*003e*/ 	.short	0x00ff


	//----- nvinfo : EIATTR_MERCURY_ISA_VERSION
	.align		4
        /*0040*/ 	.byte	0x03, 0x5f
        /*0042*/ 	.short	0x0101


	//----- nvinfo : EIATTR_VRC_CTA_INIT_COUNT
	.align		4
        /*0044*/ 	.byte	0x02, 0x4a
	.zero		1
	.zero		1


	//----- nvinfo : EIATTR_EXIT_INSTR_OFFSETS
	.align		4
        /*0048*/ 	.byte	0x04, 0x1c
        /*004a*/ 	.short	(.L_37 - .L_36)


	//   ....[0]....
.L_36:
        /*004c*/ 	.word	0x00000170


	//----- nvinfo : EIATTR_CBANK_PARAM_SIZE
	.align		4
.L_37:
        /*0050*/ 	.byte	0x03, 0x19
        /*0052*/ 	.short	0x0018


	//----- nvinfo : EIATTR_PARAM_CBANK
	.align		4
        /*0054*/ 	.byte	0x04, 0x0a
        /*0056*/ 	.short	(.L_39 - .L_38)
	.align		4
.L_38:
        /*0058*/ 	.word	index@(.nv.constant0.my_kernel_kernel1)
        /*005c*/ 	.short	0x0380
        /*005e*/ 	.short	0x0018


	//----- nvinfo : EIATTR_SW_WAR
	.align		4
.L_39:
        /*0060*/ 	.byte	0x04, 0x36
        /*0062*/ 	.short	(.L_41 - .L_40)
.L_40:
        /*0064*/ 	.word	0x00000008
.L_41:


//--------------------- .nv.callgraph             --------------------------
	.section	.nv.callgraph,"",@"SHT_CUDA_CALLGRAPH"
	.align	4
	.sectionentsize	8
	.align		4
        /*0000*/ 	.word	0x00000000
	.align		4
        /*0004*/ 	.word	0xffffffff
	.align		4
        /*0008*/ 	.word	0x00000000
	.align		4
        /*000c*/ 	.word	0xfffffffe
	.align		4
        /*0010*/ 	.word	0x00000000
	.align		4
        /*0014*/ 	.word	0xfffffffd
	.align		4
        /*0018*/ 	.word	0x00000000
	.align		4
        /*001c*/ 	.word	0xfffffffc


//--------------------- .text.my_kernel_kernel0   --------------------------
	.section	.text.my_kernel_kernel0,"ax",@progbits
	.align	128
        .global         my_kernel_kernel0
        .type           my_kernel_kernel0,@function
        .size           my_kernel_kernel0,(.L_x_12 - my_kernel_kernel0)
        .other          my_kernel_kernel0,@"STO_CUDA_ENTRY STV_DEFAULT"
my_kernel_kernel0:
.text.my_kernel_kernel0:
[----:B------:R-:W-:Y:S01]  /*0000*/  LDC R1, c[0x0][0x37c] ;  /* 0x0000df00ff017b82 */ /* 0x000fe20000000800 */
[----:B------:R-:W0:Y:S01]  /*0010*/  S2R R10, SR_CTAID.X ;  /* 0x00000000000a7919 */ /* 0x000e220000002500 */
[----:B------:R-:W-:Y:S01]  /*0020*/  HFMA2 R8, -RZ, RZ, 0, 0 ;  /* 0x00000000ff087431 */ /* 0x000fe200000001ff */
[----:B------:R-:W-:Y:S01]  /*0030*/  CS2R R14, SRZ ;  /* 0x00000000000e7805 */ /* 0x000fe2000001ff00 */
[----:B------:R-:W-:Y:S01]  /*0040*/  HFMA2 R64, -RZ, RZ, 0, 0 ;  /* 0x00000000ff407431 */ /* 0x000fe200000001ff */
[----:B------:R-:W-:Y:S01]  /*0050*/  CS2R R2, SRZ ;  /* 0x0000000000027805 */ /* 0x000fe2000001ff00 */
[----:B------:R-:W-:Y:S01]  /*0060*/  HFMA2 R34, -RZ, RZ, 0, 0 ;  /* 0x00000000ff227431 */ /* 0x000fe200000001ff */
[----:B------:R-:W-:Y:S01]  /*0070*/  CS2R R4, SRZ ;  /* 0x0000000000047805 */ /* 0x000fe2000001ff00 */
[----:B------:R-:W-:Y:S01]  /*0080*/  HFMA2 R49, -RZ, RZ, 0, 0 ;  /* 0x00000000ff317431 */ /* 0x000fe200000001ff */
[----:B------:R-:W-:Y:S02]  /*0090*/  CS2R R6, SRZ ;  /* 0x0000000000067805 */ /* 0x000fe4000001ff00 */
[----:B------:R-:W-:-:S02]  /*00a0*/  CS2R R12, SRZ ;  /* 0x00000000000c7805 */ /* 0x000fc4000001ff00 */
[----:B------:R-:W-:Y:S02]  /*00b0*/  CS2R R44, SRZ ;  /* 0x00000000002c7805 */ /* 0x000fe4000001ff00 */
[----:B------:R-:W-:Y:S02]  /*00c0*/  CS2R R50, SRZ ;  /* 0x0000000000327805 */ /* 0x000fe4000001ff00 */
[----:B------:R-:W-:Y:S02]  /*00d0*/  CS2R R58, SRZ ;  /* 0x00000000003a7805 */ /* 0x000fe4000001ff00 */
[----:B------:R-:W-:Y:S02]  /*00e0*/  CS2R R60, SRZ ;  /* 0x00000000003c7805 */ /* 0x000fe4000001ff00 */
[----:B------:R-:W-:Y:S02]  /*00f0*/  CS2R R62, SRZ ;  /* 0x00000000003e7805 */ /* 0x000fe4000001ff00 */
[----:B------:R-:W-:-:S02]  /*0100*/  CS2R R56, SRZ ;  /* 0x0000000000387805 */ /* 0x000fc4000001ff00 */
[----:B------:R-:W-:Y:S02]  /*0110*/  CS2R R54, SRZ ;  /* 0x0000000000367805 */ /* 0x000fe4000001ff00 */
[----:B------:R-:W-:Y:S02]  /*0120*/  CS2R R52, SRZ ;  /* 0x0000000000347805 */ /* 0x000fe4000001ff00 */
[----:B------:R-:W-:Y:S02]  /*0130*/  CS2R R18, SRZ ;  /* 0x0000000000127805 */ /* 0x000fe4000001ff00 */
[----:B------:R-:W-:Y:S02]  /*0140*/  MOV R17, RZ ;  /* 0x000000ff00117202 */ /* 0x000fe40000000f00 */
        /* <DEDUP_REMOVED lines=8> */
[----:B------:R-:W-:Y:S02]  /*01d0*/  MOV R38, RZ ;  /* 0x000000ff00267202 */ /* 0x000fe40000000f00 */
[----:B------:R-:W-:Y:S02]  /*01e0*/  CS2R R40, SRZ ;  /* 0x0000000000287805 */ /* 0x000fe4000001ff00 */
[----:B------:R-:W-:Y:S01]  /*01f0*/  CS2R R42, SRZ ;  /* 0x00000000002a7805 */ /* 0x000fe2000001ff00 */
[----:B------:R-:W1:Y:S01]  /*0200*/  LDCU.64 UR8, c[0x0][0x358] ;  /* 0x00006b00ff0877ac */ /* 0x000e620008000a00 */
[----:B0-----:R-:W-:-:S05]  /*0210*/  IMAD.HI.U32 R35, R10, 0x30c30c31, RZ ;  /* 0x30c30c310a237827 */ /* 0x001fca00078e00ff */
[--C-:B------:R-:W-:Y:S02]  /*0220*/  SHF.R.U32.HI R0, RZ, 0x4, R35.reuse ;  /* 0x00000004ff007819 */ /* 0x100fe40000011623 */
[--C-:B------:R-:W-:Y:S02]  /*0230*/  SHF.R.U32.HI R9, RZ, 0x2, R35.reuse ;  /* 0x00000002ff097819 */ /* 0x100fe40000011623 */
[----:B------:R-:W-:Y:S01]  /*0240*/  SHF.R.U32.HI R35, RZ, 0x3, R35 ;  /* 0x00000003ff237819 */ /* 0x000fe20000011623 */
[--C-:B------:R-:W-:Y:S02]  /*0250*/  IMAD R0, R0, -0x54, R10.reuse ;  /* 0xffffffac00007824 */ /* 0x100fe400078e020a */
[--C-:B------:R-:W-:Y:S02]  /*0260*/  IMAD R9, R9, -0x15, R10.reuse ;  /* 0xffffffeb09097824 */ /* 0x100fe400078e020a */
[----:B------:R-:W-:Y:S01]  /*0270*/  IMAD R39, R35, -0x2a, R10 ;  /* 0xffffffd623277824 */ /* 0x000fe200078e020a */
[----:B------:R-:W-:-:S02]  /*0280*/  ISETP.GT.U32.AND P0, PT, R0, 0x29, PT ;  /* 0x000000290000780c */ /* 0x000fc40003f04070 */
[----:B------:R-:W-:Y:S02]  /*0290*/  CS2R R10, SRZ ;  /* 0x00000000000a7805 */ /* 0x000fe4000001ff00 */
[----:B------:R-:W-:Y:S02]  /*02a0*/  SHF.L.U32 R46, R9, 0x5, RZ ;  /* 0x00000005092e7819 */ /* 0x000fe400000006ff */
[----:B------:R-:W-:Y:S02]  /*02b0*/  ISETP.GT.U32.AND P1, PT, R39, 0x14, PT ;  /* 0x000000142700780c */ /* 0x000fe40003f24070 */
[----:B------:R-:W-:Y:S02]  /*02c0*/  MOV R0, RZ ;  /* 0x000000ff00007202 */ /* 0x000fe40000000f00 */
[----:B------:R-:W-:Y:S02]  /*02d0*/  SEL R47, RZ, 0x7, !P0 ;  /* 0x00000007ff2f7807 */ /* 0x000fe40004000000 */
[----:B-1----:R-:W-:-:S07]  /*02e0*/  SEL R9, RZ, 0x1260, !P1 ;  /* 0x00001260ff097807 */ /* 0x002fce0004800000 */
.L_x_9:
[----:B------:R-:W0:Y:S01]  /*02f0*/  S2R R65, SR_TID.X ;  /* 0x0000000000417919 */ /* 0x000e220000002100 */
[----:B------:R-:W-:Y:S01]  /*0300*/  MOV R16, RZ ;  /* 0x000000ff00107202 */ /* 0x000fe20000000f00 */
[----:B------:R-:W-:Y:S06]  /*0310*/  BAR.SYNC.DEFER_BLOCKING 0x0 ;  /* 0x0000000000007b1d */ /* 0x000fec0000010000 */
.L_x_8:
[----:B0-----:R-:W-:Y:S01]  /*0320*/  IMAD R48, R16, 0x1c, R65 ;  /* 0x0000001c10307824 */ /* 0x001fe200078e0241 */
[----:B------:R-:W0:Y:S01]  /*0330*/  S2UR UR5, SR_CgaCtaId ;  /* 0x00000000000579c3 */ /* 0x000e220000008800 */
[----:B------:R-:W-:Y:S03]  /*0340*/  BSSY.RECONVERGENT B0, `(.L_x_0) ;  /* 0x000002b000007945 */ /* 0x000fe60003800200 */
[C---:B------:R-:W-:Y:S02]  /*0350*/  IADD3 R70, PT, PT, R48.reuse, 0x1c, RZ ;  /* 0x0000001c30467810 */ /* 0x040fe40007ffe0ff */
[----:B------:R-:W-:Y:S02]  /*0360*/  LOP3.LUT R66, R48, 0xffff, RZ, 0xc0, !PT ;  /* 0x0000ffff30427812 */ /* 0x000fe400078ec0ff */
[----:B-1----:R-:W-:-:S03]  /*0370*/  LOP3.LUT R67, R70, 0xffff, RZ, 0xc0, !PT ;  /* 0x0000ffff46437812 */ /* 0x002fc600078ec0ff */
[----:B------:R-:W-:Y:S02]  /*0380*/  IMAD R66, R66, 0xe38f, RZ ;  /* 0x0000e38f42427824 */ /* 0x000fe400078e02ff */
[----:B------:R-:W-:-:S03]  /*0390*/  IMAD R67, R67, 0xe38f, RZ ;  /* 0x0000e38f43437824 */ /* 0x000fc600078e02ff */
[----:B------:R-:W-:Y:S02]  /*03a0*/  SHF.R.U32.HI R71, RZ, 0x18, R66 ;  /* 0x00000018ff477819 */ /* 0x000fe40000011642 */
[----:B------:R-:W-:Y:S02]  /*03b0*/  SHF.R.U32.HI R68, RZ, 0x18, R67 ;  /* 0x00000018ff447819 */ /* 0x000fe40000011643 */
[C---:B------:R-:W-:Y:S02]  /*03c0*/  IADD3 R67, PT, PT, R47.reuse, R71, RZ ;  /* 0x000000472f437210 */ /* 0x040fe40007ffe0ff */
[----:B------:R-:W-:Y:S02]  /*03d0*/  IADD3 R69, PT, PT, R47, R68, RZ ;  /* 0x000000442f457210 */ /* 0x000fe40007ffe0ff */
[CC--:B------:R-:W-:Y:S02]  /*03e0*/  LOP3.LUT P1, RZ, R67.reuse, R14.reuse, RZ, 0xfc, !PT ;  /* 0x0000000e43ff7212 */ /* 0x0c0fe4000782fcff */
[----:B------:R-:W-:-:S02]  /*03f0*/  IADD3 R67, PT, PT, R67, R14, RZ ;  /* 0x0000000e43437210 */ /* 0x000fc40007ffe0ff */
[-C--:B------:R-:W-:Y:S02]  /*0400*/  LOP3.LUT P0, RZ, R69, R14.reuse, RZ, 0xfc, !PT ;  /* 0x0000000e45ff7212 */ /* 0x080fe4000780fcff */
[----:B------:R-:W-:Y:S02]  /*0410*/  ISETP.GT.U32.OR P1, PT, R67, 0xe, !P1 ;  /* 0x0000000e4300780c */ /* 0x000fe40004f24470 */
[----:B------:R-:W-:-:S04]  /*0420*/  IADD3 R69, PT, PT, R69, R14, RZ ;  /* 0x0000000e45457210 */ /* 0x000fc80007ffe0ff */
[----:B------:R-:W-:Y:S02]  /*0430*/  ISETP.GT.U32.OR P0, PT, R69, 0xe, !P0 ;  /* 0x0000000e4500780c */ /* 0x000fe40004704470 */
[----:B------:R-:W-:-:S05]  /*0440*/  MOV R69, RZ ;  /* 0x000000ff00457202 */ /* 0x000fca0000000f00 */
[----:B0-----:R-:W-:Y:S06]  /*0450*/  @P1 BRA `(.L_x_1) ;  /* 0x0000000000641947 */ /* 0x001fec0003800000 */
[----:B------:R-:W-:Y:S02]  /*0460*/  PRMT R66, R71, 0x9910, RZ ;  /* 0x0000991047427816 */ /* 0x000fe400000000ff */
[----:B------:R-:W-:-:S03]  /*0470*/  ISETP.GT.U32.AND P2, PT, R39, 0x14, PT ;  /* 0x000000142700780c */ /* 0x000fc60003f44070 */
[----:B------:R-:W-:-:S05]  /*0480*/  IMAD R66, R66, 0x120, RZ ;  /* 0x0000012042427824 */ /* 0x000fca00078e02ff */
[----:B------:R-:W-:-:S04]  /*0490*/  IADD3 R66, PT, PT, RZ, -R66, RZ ;  /* 0x80000042ff427210 */ /* 0x000fc80007ffe0ff */
[----:B------:R-:W-:-:S04]  /*04a0*/  PRMT R67, R66, 0x7710, RZ ;  /* 0x0000771042437816 */ /* 0x000fc800000000ff */
[----:B------:R-:W-:Y:S01]  /*04b0*/  IADD3 R66, PT, PT, R48, R67, RZ ;  /* 0x0000004330427210 */ /* 0x000fe20007ffe0ff */
[----:B------:R-:W-:-:S03]  /*04c0*/  HFMA2 R67, -RZ, RZ, 0, 4.76837158203125e-07 ;  /* 0x00000008ff437431 */ /* 0x000fc600000001ff */
[----:B------:R-:W-:-:S04]  /*04d0*/  LOP3.LUT R66, R66, 0xffff, RZ, 0xc0, !PT ;  /* 0x0000ffff42427812 */ /* 0x000fc800078ec0ff */
[----:B------:R-:W-:Y:S02]  /*04e0*/  ISETP.GE.U32.AND P1, PT, R66, 0x20, PT ;  /* 0x000000204200780c */ /* 0x000fe40003f26070 */
[----:B------:R-:W-:Y:S02]  /*04f0*/  SHF.R.U32.HI R66, RZ, 0x5, R66 ;  /* 0x00000005ff427819 */ /* 0x000fe40000011642 */
[----:B------:R-:W-:Y:S02]  /*0500*/  SEL R67, R67, 0xf, P2 ;  /* 0x0000000f43437807 */ /* 0x000fe40001000000 */
[----:B------:R-:W-:Y:S02]  /*0510*/  LOP3.LUT R72, R66, 0xffff, RZ, 0xc0, !PT ;  /* 0x0000ffff42487812 */ /* 0x000fe400078ec0ff */
[----:B------:R-:W-:-:S04]  /*0520*/  ISETP.LT.U32.AND P1, PT, R39, 0x15, !P1 ;  /* 0x000000152700780c */ /* 0x000fc80004f21070 */
[----:B------:R-:W-:-:S13]  /*0530*/  ISETP.LE.U32.OR P1, PT, R67, R72, P1 ;  /* 0x000000484300720c */ /* 0x000fda0000f23470 */
[----:B------:R-:W-:Y:S05]  /*0540*/  @P1 BRA `(.L_x_1) ;  /* 0x0000000000281947 */ /* 0x000fea0003800000 */
[----:B------:R-:W-:Y:S01]  /*0550*/  IMAD R67, R35, 0x10140, R46 ;  /* 0x0001014023437824 */ /* 0x000fe200078e022e */
[----:B------:R-:W-:Y:S02]  /*0560*/  LOP3.LUT R66, R48, 0x1f, RZ, 0xc0, !PT ;  /* 0x0000001f30427812 */ /* 0x000fe400078ec0ff */
[----:B------:R-:W-:Y:S02]  /*0570*/  IADD3 R71, PT, PT, R71, R14, RZ ;  /* 0x0000000e47477210 */ /* 0x000fe40007ffe0ff */
[----:B------:R-:W-:Y:S02]  /*0580*/  IADD3 R69, PT, PT, R66, R67, R9 ;  /* 0x0000004342457210 */ /* 0x000fe40007ffe009 */
[----:B------:R-:W0:Y:S03]  /*0590*/  LDC.64 R66, c[0x0][0x380] ;  /* 0x0000e000ff427b82 */ /* 0x000e260000000a00 */
[----:B------:R-:W-:-:S04]  /*05a0*/  IMAD R72, R72, 0x2a0, R69 ;  /* 0x000002a048487824 */ /* 0x000fc800078e0245 */
[----:B------:R-:W-:-:S05]  /*05b0*/  IMAD R71, R71, 0x24c0, R72 ;  /* 0x000024c047477824 */ /* 0x000fca00078e0248 */
[----:B------:R-:W-:-:S05]  /*05c0*/  IADD3 R71, PT, PT, R71, -0x2760, RZ ;  /* 0xffffd8a047477810 */ /* 0x000fca0007ffe0ff */
[----:B0-----:R-:W-:-:S05]  /*05d0*/  IMAD.WIDE R66, R71, 0x4, R66 ;  /* 0x0000000447427825 */ /* 0x001fca00078e0242 */
[----:B------:R0:W5:Y:S02]  /*05e0*/  LDG.E.CONSTANT R69, desc[UR8][R66.64] ;  /* 0x0000000842457981 */ /* 0x000164000c1e9900 */
.L_x_1:
[----:B------:R-:W-:Y:S05]  /*05f0*/  BSYNC.RECONVERGENT B0 ;  /* 0x0000000000007941 */ /* 0x000fea0003800200 */
.L_x_0:
[----:B------:R-:W-:Y:S01]  /*0600*/  BSSY.RECONVERGENT B0, `(.L_x_2) ;  /* 0x000001c000007945 */ /* 0x000fe20003800200 */
[----:B0-----:R-:W-:-:S03]  /*0610*/  MOV R67, RZ ;  /* 0x000000ff00437202 */ /* 0x001fc60000000f00 */
[----:B------:R-:W-:Y:S05]  /*0620*/  @P0 BRA `(.L_x_3) ;  /* 0x0000000000640947 */ /* 0x000fea0003800000 */
        /* <DEDUP_REMOVED lines=23> */
[----:B0-----:R-:W-:-:S06]  /*07a0*/  IMAD.WIDE R66, R71, 0x4, R66 ;  /* 0x0000000447427825 */ /* 0x001fcc00078e0242 */
[----:B------:R0:W5:Y:S02]  /*07b0*/  LDG.E.CONSTANT R67, desc[UR8][R66.64] ;  /* 0x0000000842437981 */ /* 0x000164000c1e9900 */
.L_x_3:
[----:B------:R-:W-:Y:S05]  /*07c0*/  BSYNC.RECONVERGENT B0 ;  /* 0x0000000000007941 */ /* 0x000fea0003800200 */
.L_x_2:
[----:B0-----:R-:W-:Y:S01]  /*07d0*/  IADD3 R66, PT, PT, R48, 0x38, RZ ;  /* 0x0000003830427810 */ /* 0x001fe20007ffe0ff */
[----:B------:R-:W-:Y:S01]  /*07e0*/  UMOV UR4, 0x400 ;  /* 0x0000040000047882 */ /* 0x000fe20000000000 */
[----:B------:R-:W-:Y:S01]  /*07f0*/  BSSY.RECONVERGENT B0, `(.L_x_4) ;  /* 0x0000028000007945 */ /* 0x000fe20003800200 */
[----:B------:R-:W-:Y:S01]  /*0800*/  ULEA UR6, UR5, UR4, 0x18 ;  /* 0x0000000405067291 */ /* 0x000fe2000f8ec0ff */
[----:B------:R-:W-:-:S05]  /*0810*/  LOP3.LUT R68, R66, 0xffff, RZ, 0xc0, !PT ;  /* 0x0000ffff42447812 */ /* 0x000fca00078ec0ff */
[----:B------:R-:W-:Y:S01]  /*0820*/  IMAD R70, R68, 0xe38f, RZ ;  /* 0x0000e38f44467824 */ /* 0x000fe200078e02ff */
[C---:B------:R-:W-:Y:S02]  /*0830*/  LEA R68, R48.reuse, UR6, 0x2 ;  /* 0x0000000630447c11 */ /* 0x040fe4000f8e10ff */
[----:B------:R-:W-:Y:S02]  /*0840*/  IADD3 R48, PT, PT, R48, 0x54, RZ ;  /* 0x0000005430307810 */ /* 0x000fe40007ffe0ff */
[----:B------:R-:W-:Y:S01]  /*0850*/  SHF.R.U32.HI R70, RZ, 0x18, R70 ;  /* 0x00000018ff467819 */ /* 0x000fe20000011646 */
[----:B-----5:R0:W-:Y:S03]  /*0860*/  STS [R68], R69 ;  /* 0x0000004544007388 */ /* 0x0201e60000000800 */
[----:B------:R-:W-:Y:S01]  /*0870*/  IADD3 R71, PT, PT, R47, R70, RZ ;  /* 0x000000462f477210 */ /* 0x000fe20007ffe0ff */
[----:B------:R0:W-:Y:S03]  /*0880*/  STS [R68+0x70], R67 ;  /* 0x0000704344007388 */ /* 0x0001e60000000800 */
[----:B------:R-:W-:-:S02]  /*0890*/  LOP3.LUT P0, RZ, R71, R14, RZ, 0xfc, !PT ;  /* 0x0000000e47ff7212 */ /* 0x000fc4000780fcff */
[----:B------:R-:W-:-:S04]  /*08a0*/  IADD3 R71, PT, PT, R71, R14, RZ ;  /* 0x0000000e47477210 */ /* 0x000fc80007ffe0ff */
[----:B------:R-:W-:Y:S02]  /*08b0*/  ISETP.GT.U32.OR P0, PT, R71, 0xe, !P0 ;  /* 0x0000000e4700780c */ /* 0x000fe40004704470 */
[----:B------:R-:W-:-:S11]  /*08c0*/  MOV R71, RZ ;  /* 0x000000ff00477202 */ /* 0x000fd60000000f00 */
[----:B0-----:R-:W-:Y:S05]  /*08d0*/  @P0 BRA `(.L_x_5) ;  /* 0x0000000000640947 */ /* 0x001fea0003800000 */
[----:B------:R-:W-:Y:S01]  /*08e0*/  PRMT R67, R70, 0x9910, RZ ;  /* 0x0000991046437816 */ /* 0x000fe200000000ff */
[----:B------:R-:W-:Y:S01]  /*08f0*/  HFMA2 R69, -RZ, RZ, 0, 4.76837158203125e-07 ;  /* 0x00000008ff457431 */ /* 0x000fe200000001ff */
[----:B------:R-:W-:-:S03]  /*0900*/  ISETP.GT.U32.AND P1, PT, R39, 0x14, PT ;  /* 0x000000142700780c */ /* 0x000fc60003f24070 */
[----:B------:R-:W-:-:S05]  /*0910*/  IMAD R67, R67, 0x120, RZ ;  /* 0x0000012043437824 */ /* 0x000fca00078e02ff */
[----:B------:R-:W-:Y:S02]  /*0920*/  IADD3 R67, PT, PT, RZ, -R67, RZ ;  /* 0x80000043ff437210 */ /* 0x000fe40007ffe0ff */
[----:B------:R-:W-:Y:S02]  /*0930*/  SEL R69, R69, 0xf, P1 ;  /* 0x0000000f45457807 */ /* 0x000fe40000800000 */
[----:B------:R-:W-:-:S04]  /*0940*/  PRMT R67, R67, 0x7710, RZ ;  /* 0x0000771043437816 */ /* 0x000fc800000000ff */
[----:B------:R-:W-:-:S04]  /*0950*/  IADD3 R67, PT, PT, R66, R67, RZ ;  /* 0x0000004342437210 */ /* 0x000fc80007ffe0ff */
[----:B------:R-:W-:-:S04]  /*0960*/  LOP3.LUT R67, R67, 0xffff, RZ, 0xc0, !PT ;  /* 0x0000ffff43437812 */ /* 0x000fc800078ec0ff */
[----:B------:R-:W-:Y:S02]  /*0970*/  ISETP.GE.U32.AND P0, PT, R67, 0x20, PT ;  /* 0x000000204300780c */ /* 0x000fe40003f06070 */
[----:B------:R-:W-:Y:S02]  /*0980*/  SHF.R.U32.HI R67, RZ, 0x5, R67 ;  /* 0x00000005ff437819 */ /* 0x000fe40000011643 */
[----:B------:R-:W-:Y:S02]  /*0990*/  ISETP.LT.U32.AND P0, PT, R39, 0x15, !P0 ;  /* 0x000000152700780c */ /* 0x000fe40004701070 */
[----:B------:R-:W-:-:S04]  /*09a0*/  LOP3.LUT R72, R67, 0xffff, RZ, 0xc0, !PT ;  /* 0x0000ffff43487812 */ /* 0x000fc800078ec0ff */
[----:B------:R-:W-:-:S13]  /*09b0*/  ISETP.LE.U32.OR P0, PT, R69, R72, P0 ;  /* 0x000000484500720c */ /* 0x000fda0000703470 */
[----:B------:R-:W-:Y:S05]  /*09c0*/  @P0 BRA `(.L_x_5) ;  /* 0x0000000000280947 */ /* 0x000fea0003800000 */
[----:B------:R-:W-:Y:S01]  /*09d0*/  LOP3.LUT R66, R66, 0x1f, RZ, 0xc0, !PT ;  /* 0x0000001f42427812 */ /* 0x000fe200078ec0ff */
[----:B------:R-:W-:Y:S01]  /*09e0*/  IMAD R69, R35, 0x10140, R46 ;  /* 0x0001014023457824 */ /* 0x000fe200078e022e */
[----:B------:R-:W-:-:S04]  /*09f0*/  IADD3 R70, PT, PT, R70, R14, RZ ;  /* 0x0000000e46467210 */ /* 0x000fc80007ffe0ff */
[----:B------:R-:W-:Y:S02]  /*0a00*/  IADD3 R69, PT, PT, R66, R69, R9 ;  /* 0x0000004542457210 */ /* 0x000fe40007ffe009 */
[----:B------:R-:W0:Y:S03]  /*0a10*/  LDC.64 R66, c[0x0][0x380] ;  /* 0x0000e000ff427b82 */ /* 0x000e260000000a00 */
[----:B------:R-:W-:-:S04]  /*0a20*/  IMAD R69, R72, 0x2a0, R69 ;  /* 0x000002a048457824 */ /* 0x000fc800078e0245 */
[----:B------:R-:W-:-:S05]  /*0a30*/  IMAD R69, R70, 0x24c0, R69 ;  /* 0x000024c046457824 */ /* 0x000fca00078e0245 */
[----:B------:R-:W-:-:S05]  /*0a40*/  IADD3 R69, PT, PT, R69, -0x2760, RZ ;  /* 0xffffd8a045457810 */ /* 0x000fca0007ffe0ff */
[----:B0-----:R-:W-:-:S05]  /*0a50*/  IMAD.WIDE R66, R69, 0x4, R66 ;  /* 0x0000000445427825 */ /* 0x001fca00078e0242 */
[----:B------:R0:W5:Y:S02]  /*0a60*/  LDG.E.CONSTANT R71, desc[UR8][R66.64] ;  /* 0x0000000842477981 */ /* 0x000164000c1e9900 */
.L_x_5:
[----:B------:R-:W-:Y:S05]  /*0a70*/  BSYNC.RECONVERGENT B0 ;  /* 0x0000000000007941 */ /* 0x000fea0003800200 */
.L_x_4:
[----:B0-----:R-:W-:Y:S01]  /*0a80*/  LOP3.LUT R66, R48, 0xffff, RZ, 0xc0, !PT ;  /* 0x0000ffff30427812 */ /* 0x001fe200078ec0ff */
[----:B-----5:R0:W-:Y:S01]  /*0a90*/  STS [R68+0xe0], R71 ;  /* 0x0000e04744007388 */ /* 0x0201e20000000800 */
[----:B------:R-:W-:Y:S01]  /*0aa0*/  IADD3 R16, PT, PT, R16, 0x4, RZ ;  /* 0x0000000410107810 */ /* 0x000fe20007ffe0ff */
[----:B------:R-:W-:Y:S02]  /*0ab0*/  BSSY.RECONVERGENT B0, `(.L_x_6) ;  /* 0x0000023000007945 */ /* 0x000fe40003800200 */
[----:B------:R-:W-:Y:S01]  /*0ac0*/  IMAD R66, R66, 0xe38f, RZ ;  /* 0x0000e38f42427824 */ /* 0x000fe200078e02ff */
[----:B------:R-:W-:-:S04]  /*0ad0*/  ISETP.NE.AND P1, PT, R16, 0x48, PT ;  /* 0x000000481000780c */ /* 0x000fc80003f25270 */
[----:B------:R-:W-:-:S04]  /*0ae0*/  SHF.R.U32.HI R69, RZ, 0x18, R66 ;  /* 0x00000018ff457819 */ /* 0x000fc80000011642 */
[----:B------:R-:W-:-:S04]  /*0af0*/  IADD3 R67, PT, PT, R47, R69, RZ ;  /* 0x000000452f437210 */ /* 0x000fc80007ffe0ff */
[CC--:B------:R-:W-:Y:S02]  /*0b00*/  LOP3.LUT P0, RZ, R67.reuse, R14.reuse, RZ, 0xfc, !PT ;  /* 0x0000000e43ff7212 */ /* 0x0c0fe4000780fcff */
        /* <DEDUP_REMOVED lines=29> */
.L_x_7:
[----:B------:R-:W-:Y:S05]  /*0ce0*/  BSYNC.RECONVERGENT B0 ;  /* 0x0000000000007941 */ /* 0x000fea0003800200 */
.L_x_6:
[----:B-----5:R1:W-:Y:S01]  /*0cf0*/  STS [R68+0x150], R67 ;  /* 0x0001504344007388 */ /* 0x0203e20000000800 */
[----:B------:R-:W-:Y:S05]  /*0d00*/  @P1 BRA `(.L_x_8) ;  /* 0xfffffff400841947 */ /* 0x000fea000383ffff */
[C---:B------:R-:W-:Y:S01]  /*0d10*/  IADD3 R48, PT, PT, R65.reuse, 0x18, RZ ;  /* 0x0000001841307810 */ /* 0x040fe20007ffe0ff */
[----:B01----:R-:W0:Y:S01]  /*0d20*/  LDC.64 R66, c[0x0][0x388] ;  /* 0x0000e200ff427b82 */ /* 0x003e220000000a00 */
[C---:B------:R-:W-:Y:S02]  /*0d30*/  IADD3 R16, PT, PT, R65.reuse, 0x1c, RZ ;  /* 0x0000001c41107810 */ /* 0x040fe40007ffe0ff */
[C---:B------:R-:W-:Y:S02]  /*0d40*/  ISETP.GT.U32.AND P0, PT, R65.reuse, 0xb, PT ;  /* 0x0000000b4100780c */ /* 0x040fe40003f04070 */
[----:B------:R-:W-:Y:S02]  /*0d50*/  IADD3 R68, PT, PT, R65, 0x38, RZ ;  /* 0x0000003841447810 */ /* 0x000fe40007ffe0ff */
[----:B------:R-:W-:Y:S02]  /*0d60*/  LOP3.LUT R71, R48, 0x1f, RZ, 0xc0, !PT ;  /* 0x0000001f30477812 */ /* 0x000fe400078ec0ff */
[----:B------:R-:W-:-:S02]  /*0d70*/  LOP3.LUT R69, R16, 0x1f, RZ, 0xc0, !PT ;  /* 0x0000001f10457812 */ /* 0x000fc400078ec0ff */
[----:B------:R-:W-:Y:S02]  /*0d80*/  SHF.R.U32.HI R68, RZ, 0x5, R68 ;  /* 0x00000005ff447819 */ /* 0x000fe40000011644 */
[C---:B------:R-:W-:Y:S02]  /*0d90*/  IADD3 R71, PT, PT, R46.reuse, R71, RZ ;  /* 0x000000472e477210 */ /* 0x040fe40007ffe0ff */
[----:B------:R-:W-:Y:S02]  /*0da0*/  SHF.R.U32.HI R16, RZ, 0x5, R16 ;  /* 0x00000005ff107819 */ /* 0x000fe40000011610 */
[----:B------:R-:W-:Y:S01]  /*0db0*/  IADD3 R69, PT, PT, R46, R69, RZ ;  /* 0x000000452e457210 */ /* 0x000fe20007ffe0ff */
[----:B------:R-:W-:-:S04]  /*0dc0*/  IMAD R73, R68, 0x2a0, R71 ;  /* 0x000002a044497824 */ /* 0x000fc800078e0247 */
[----:B------:R-:W-:Y:S01]  /*0dd0*/  IMAD R71, R16, 0x2a0, R69 ;  /* 0x000002a010477824 */ /* 0x000fe200078e0245 */
[----:B------:R-:W-:Y:S01]  /*0de0*/  @!P0 IADD3 R16, PT, PT, R65, 0x54, RZ ;  /* 0x0000005441108810 */ /* 0x000fe20007ffe0ff */
[----:B------:R-:W-:Y:S01]  /*0df0*/  IMAD R73, R14, 0x7e0, R73 ;  /* 0x000007e00e497824 */ /* 0x000fe200078e0249 */
[----:B------:R-:W-:Y:S02]  /*0e00*/  IADD3 R69, PT, PT, R46, R65, RZ ;  /* 0x000000412e457210 */ /* 0x000fe40007ffe0ff */
[----:B------:R-:W-:Y:S01]  /*0e10*/  @!P0 SHF.R.U32.HI R16, RZ, 0x5, R16 ;  /* 0x00000005ff108819 */ /* 0x000fe20000011610 */
[----:B0-----:R-:W-:-:S04]  /*0e20*/  IMAD.WIDE.U32 R72, R73, 0x4, R66 ;  /* 0x0000000449487825 */ /* 0x001fc800078e0042 */
[C---:B------:R-:W-:Y:S02]  /*0e30*/  IMAD R77, R14.reuse, 0x7e0, R69 ;  /* 0x000007e00e4d7824 */ /* 0x040fe400078e0245 */
[----:B------:R-:W-:Y:S01]  /*0e40*/  IMAD R69, R14, 0x7e0, R71 ;  /* 0x000007e00e457824 */ /* 0x000fe200078e0247 */
[----:B------:R0:W2:Y:S01]  /*0e50*/  LDG.E.CONSTANT R72, desc[UR8][R72.64] ;  /* 0x0000000848487981 */ /* 0x0000a2000c1e9900 */
[----:B------:R-:W-:Y:S02]  /*0e60*/  @!P0 IMAD R75, R16, 0x2a0, R77 ;  /* 0x000002a0104b8824 */ /* 0x000fe400078e024d */
[----:B------:R-:W-:-:S04]  /*0e70*/  IMAD.WIDE.U32 R68, R69, 0x4, R66 ;  /* 0x0000000445447825 */ /* 0x000fc800078e0042 */
[--C-:B------:R-:W-:Y:S02]  /*0e80*/  IMAD.WIDE.U32 R70, R77, 0x4, R66.reuse ;  /* 0x000000044d467825 */ /* 0x100fe400078e0042 */
[----:B------:R-:W3:Y:S02]  /*0e90*/  LDG.E.CONSTANT R68, desc[UR8][R68.64] ;  /* 0x0000000844447981 */ /* 0x000ee4000c1e9900 */
[----:B------:R-:W-:Y:S02]  /*0ea0*/  @!P0 IMAD.WIDE.U32 R66, R75, 0x4, R66 ;  /* 0x000000044b428825 */ /* 0x000fe400078e0042 */
[----:B------:R-:W4:Y:S04]  /*0eb0*/  LDG.E.CONSTANT R71, desc[UR8][R70.64] ;  /* 0x0000000846477981 */ /* 0x000f28000c1e9900 */
[----:B------:R-:W5:Y:S01]  /*0ec0*/  @!P0 LDG.E.CONSTANT R66, desc[UR8][R66.64+0x50] ;  /* 0x0000500842428981 */ /* 0x000f62000c1e9900 */
[----:B------:R-:W1:Y:S01]  /*0ed0*/  S2R R75, SR_TID.X ;  /* 0x00000000004b7919 */ /* 0x000e620000002100 */
[----:B------:R-:W-:-:S04]  /*0ee0*/  UIADD3 UR4, UPT, UPT, UR4, 0x1f80, URZ ;  /* 0x00001f8004047890 */ /* 0x000fc8000fffe0ff */
[----:B------:R-:W-:-:S06]  /*0ef0*/  ULEA UR4, UR5, UR4, 0x18 ;  /* 0x0000000405047291 */ /* 0x000fcc000f8ec0ff */
[----:B0-----:R-:W-:Y:S02]  /*0f00*/  LEA R73, R65, UR4, 0x2 ;  /* 0x0000000441497c11 */ /* 0x001fe4000f8e10ff */
[----:B-1----:R-:W-:-:S04]  /*0f10*/  SHF.L.U32 R16, R75, 0x3, RZ ;  /* 0x000000034b107819 */ /* 0x002fc800000006ff */
[----:B------:R-:W-:Y:S02]  /*0f20*/  LOP3.LUT R16, R16, 0x1fe0, RZ, 0xc0, !PT ;  /* 0x00001fe010107812 */ /* 0x000fe400078ec0ff */
[----:B------:R-:W-:Y:S02]  /*0f30*/  SHF.L.U32 R65, R75, 0x2, RZ ;  /* 0x000000024b417819 */ /* 0x000fe400000006ff */
[----:B------:R-:W-:-:S04]  /*0f40*/  LOP3.LUT R16, R16, 0x3, R75, 0xf8, !PT ;  /* 0x0000000310107812 */ /* 0x000fc800078ef84b */
[----:B------:R-:W-:Y:S02]  /*0f50*/  LEA R48, R16, UR6, 0x2 ;  /* 0x0000000610307c11 */ /* 0x000fe4000f8e10ff */
[----:B------:R-:W-:Y:S01]  /*0f60*/  LOP3.LUT R16, R65, 0xc, RZ, 0xc0, !PT ;  /* 0x0000000c41107812 */ /* 0x000fe200078ec0ff */
[----:B--2---:R-:W-:Y:S04]  /*0f70*/  STS [R73+0xe0], R72 ;  /* 0x0000e04849007388 */ /* 0x004fe80000000800 */
[----:B---3--:R-:W-:Y:S04]  /*0f80*/  STS [R73+0x70], R68 ;  /* 0x0000704449007388 */ /* 0x008fe80000000800 */
[----:B----4-:R-:W-:Y:S04]  /*0f90*/  STS [R73], R71 ;  /* 0x0000004749007388 */ /* 0x010fe80000000800 */
[----:B-----5:R-:W-:Y:S01]  /*0fa0*/  @!P0 STS [R73+0x150], R66 ;  /* 0x0001504249008388 */ /* 0x020fe20000000800 */
[----:B------:R-:W-:Y:S06]  /*0fb0*/  BAR.SYNC.DEFER_BLOCKING 0x0 ;  /* 0x0000000000007b1d */ /* 0x000fec0000010000 */
[----:B------:R-:W-:Y:S04]  /*0fc0*/  LDS R67, [R48+0x70] ;  /* 0x0000700030437984 */ /* 0x000fe80000000800 */
[----:B------:R-:W0:Y:S04]  /*0fd0*/  LDS R65, [R16+UR4+0x70] ;  /* 0x0000700410417984 */ /* 0x000e280008000800 */
[----:B------:R-:W1:Y:S04]  /*0fe0*/  LDS R72, [R48+0x4f0] ;  /* 0x0004f00030487984 */ /* 0x000e680000000800 */
[----:B------:R-:W2:Y:S04]  /*0ff0*/  LDS R69, [R48+0x970] ;  /* 0x0009700030457984 */ /* 0x000ea80000000800 */
[----:B------:R-:W3:Y:S04]  /*1000*/  LDS R75, [R48+0x1270] ;  /* 0x00127000304b7984 */ /* 0x000ee80000000800 */
[----:B------:R-:W4:Y:S04]  /*1010*/  LDS R68, [R48+0x16f0] ;  /* 0x0016f00030447984 */ /* 0x000f280000000800 */
[----:B------:R-:W5:Y:S04]  /*1020*/  LDS R73, [R48+0x1b70] ;  /* 0x001b700030497984 */ /* 0x000f680000000800 */
[----:B------:R-:W-:Y:S04]  /*1030*/  LDS R71, [R48+0xf0] ;  /* 0x0000f00030477984 */ /* 0x000fe80000000800 */
[----:B------:R-:W-:Y:S04]  /*1040*/  LDS R74, [R48+0x1c70] ;  /* 0x001c7000304a7984 */ /* 0x000fe80000000800 */
[----:B------:R-:W-:Y:S04]  /*1050*/  LDS R76, [R48+0x12a0] ;  /* 0x0012a000304c7984 */ /* 0x000fe80000000800 */
[----:B------:R-:W-:Y:S01]  /*1060*/  LDS R77, [R48+0x1c10] ;  /* 0x001c1000304d7984 */ /* 0x000fe20000000800 */
[----:B0-----:R-:W-:-:S03]  /*1070*/  FFMA R70, R67, R65, R8 ;  /* 0x0000004143467223 */ /* 0x001fc60000000008 */
[----:B------:R-:W0:Y:S01]  /*1080*/  LDS R8, [R48+0xdf0] ;  /* 0x000df00030087984 */ /* 0x000e220000000800 */
[----:B-1----:R-:W-:-:S03]  /*1090*/  FFMA R72, R65, R72, R7 ;  /* 0x0000004841487223 */ /* 0x002fc60000000007 */
[----:B------:R-:W1:Y:S04]  /*10a0*/  LDS R7, [R16+UR4+0xf0] ;  /* 0x0000f00410077984 */ /* 0x000e680008000800 */
[----:B------:R-:W1:Y:S01]  /*10b0*/  LDS R67, [R48+0x570] ;  /* 0x0005700030437984 */ /* 0x000e620000000800 */
[C---:B--2---:R-:W-:Y:S01]  /*10c0*/  FFMA R66, R65.reuse, R69, R6 ;  /* 0x0000004541427223 */ /* 0x044fe20000000006 */
[C---:B---3--:R-:W-:Y:S02]  /*10d0*/  FFMA R6, R65.reuse, R75, R4 ;  /* 0x0000004b41067223 */ /* 0x048fe40000000004 */
[----:B------:R-:W-:Y:S01]  /*10e0*/  LDS R69, [R48+0x1bf0] ;  /* 0x001bf00030457984 */ /* 0x000fe20000000800 */
[----:B----4-:R-:W-:-:S03]  /*10f0*/  FFMA R4, R65, R68, R3 ;  /* 0x0000004441047223 */ /* 0x010fc60000000003 */
[----:B------:R-:W2:Y:S01]  /*1100*/  LDS R3, [R48+0x1770] ;  /* 0x0017700030037984 */ /* 0x000ea20000000800 */
[----:B-----5:R-:W-:-:S03]  /*1110*/  FFMA R68, R65, R73, R2 ;  /* 0x0000004941447223 */ /* 0x020fc60000000002 */
[----:B------:R-:W-:Y:S04]  /*1120*/  LDS R2, [R16+UR4+0x170] ;  /* 0x0001700410027984 */ /* 0x000fe80008000800 */
[----:B------:R-:W-:Y:S01]  /*1130*/  LDS R75, [R48+0x1b10] ;  /* 0x001b1000304b7984 */ /* 0x000fe20000000800 */
[----:B0-----:R-:W-:-:S03]  /*1140*/  FFMA R8, R65, R8, R5 ;  /* 0x0000000841087223 */ /* 0x001fc60000000005 */
[----:B------:R-:W0:Y:S01]  /*1150*/  LDS R5, [R48+0xe70] ;  /* 0x000e700030057984 */ /* 0x000e220000000800 */
[----:B-1----:R-:W-:-:S03]  /*1160*/  FFMA R71, R71, R7, R70 ;  /* 0x0000000747477223 */ /* 0x002fc60000000046 */
[----:B------:R-:W1:Y:S01]  /*1170*/  LDS R65, [R48+0x12f0] ;  /* 0x0012f00030417984 */ /* 0x000e620000000800 */
[----:B------:R-:W-:-:S03]  /*1180*/  FFMA R73, R7, R67, R72 ;  /* 0x0000004307497223 */ /* 0x000fc60000000048 */
[----:B------:R-:W3:Y:S04]  /*1190*/  LDS R67, [R48+0x9f0] ;  /* 0x0009f00030437984 */ /* 0x000ee80000000800 */
[----:B------:R-:W4:Y:S04]  /*11a0*/  LDS R72, [R48+0x170] ;  /* 0x0001700030487984 */ /* 0x000f280000000800 */
[----:B------:R-:W5:Y:S01]  /*11b0*/  LDS R70, [R48+0x5f0] ;  /* 0x0005f00030467984 */ /* 0x000f620000000800 */
[C---:B--2---:R-:W-:Y:S01]  /*11c0*/  FFMA R3, R7.reuse, R3, R4 ;  /* 0x0000000307037223 */ /* 0x044fe20000000004 */
[----:B------:R-:W-:-:S02]  /*11d0*/  FFMA R69, R7, R69, R68 ;  /* 0x0000004507457223 */ /* 0x000fc40000000044 */
[----:B------:R-:W2:Y:S04]  /*11e0*/  LDS R4, [R48+0xef0] ;  /* 0x000ef00030047984 */ /* 0x000ea80000000800 */
[----:B------:R-:W-:Y:S01]  /*11f0*/  LDS R68, [R48+0x480] ;  /* 0x0004800030447984 */ /* 0x000fe20000000800 */
[C---:B0-----:R-:W-:Y:S01]  /*1200*/  FFMA R5, R7.reuse, R5, R8 ;  /* 0x0000000507057223 */ /* 0x041fe20000000008 */
[C---:B-1----:R-:W-:Y:S02]  /*1210*/  FFMA R65, R7.reuse, R65, R6 ;  /* 0x0000004107417223 */ /* 0x042fe40000000006 */
[----:B------:R-:W0:Y:S01]  /*1220*/  LDS R6, [R48+0xa70] ;  /* 0x000a700030067984 */ /* 0x000e220000000800 */
[----:B---3--:R-:W-:-:S03]  /*1230*/  FFMA R67, R7, R67, R66 ;  /* 0x0000004307437223 */ /* 0x008fc60000000042 */
[----:B------:R-:W1:Y:S01]  /*1240*/  LDS R66, [R16+UR4] ;  /* 0x0000000410427984 */ /* 0x000e620008000800 */
[----:B----4-:R-:W-:-:S03]  /*1250*/  FFMA R8, R72, R2, R71 ;  /* 0x0000000248087223 */ /* 0x010fc60000000047 */
[----:B------:R-:W3:Y:S01]  /*1260*/  LDS R72, [R48+0x17f0] ;  /* 0x0017f00030487984 */ /* 0x000ee20000000800 */
[----:B-----5:R-:W-:-:S03]  /*1270*/  FFMA R7, R2, R70, R73 ;  /* 0x0000004602077223 */ /* 0x020fc60000000049 */
[----:B------:R-:W4:Y:S04]  /*1280*/  LDS R70, [R48+0x1370] ;  /* 0x0013700030467984 */ /* 0x000f280000000800 */
[----:B------:R-:W5:Y:S01]  /*1290*/  LDS R71, [R48] ;  /* 0x0000000030477984 */ /* 0x000f620000000800 */
[----:B--2---:R-:W-:-:S03]  /*12a0*/  FFMA R5, R2, R4, R5 ;  /* 0x0000000402057223 */ /* 0x004fc60000000005 */
[----:B------:R-:W-:Y:S01]  /*12b0*/  LDS R73, [R48+0x1690] ;  /* 0x0016900030497984 */ /* 0x000fe20000000800 */
[----:B0-----:R-:W-:-:S03]  /*12c0*/  FFMA R6, R2, R6, R67 ;  /* 0x0000000602067223 */ /* 0x001fc60000000043 */
[----:B------:R-:W-:Y:S01]  /*12d0*/  LDS R67, [R48+0x490] ;  /* 0x0004900030437984 */ /* 0x000fe20000000800 */
[----:B-1----:R-:W-:-:S03]  /*12e0*/  FFMA R45, R66, R68, R45 ;  /* 0x00000044422d7223 */ /* 0x002fc6000000002d */
[----:B------:R-:W-:Y:S01]  /*12f0*/  LDS R68, [R48+0x10] ;  /* 0x0000100030447984 */ /* 0x000fe20000000800 */
[----:B---3--:R-:W-:-:S03]  /*1300*/  FFMA R3, R2, R72, R3 ;  /* 0x0000004802037223 */ /* 0x008fc60000000003 */
[----:B------:R-:W0:Y:S01]  /*1310*/  LDS R72, [R48+0x1200] ;  /* 0x0012000030487984 */ /* 0x000e220000000800 */
[C---:B----4-:R-:W-:Y:S01]  /*1320*/  FFMA R4, R2.reuse, R70, R65 ;  /* 0x0000004602047223 */ /* 0x050fe20000000041 */
[----:B------:R-:W-:Y:S02]  /*1330*/  FFMA R2, R2, R74, R69 ;  /* 0x0000004a02027223 */ /* 0x000fe40000000045 */
[----:B------:R-:W1:Y:S01]  /*1340*/  LDS R70, [R48+0xd80] ;  /* 0x000d800030467984 */ /* 0x000e620000000800 */
[----:B-----5:R-:W-:-:S03]  /*1350*/  FFMA R10, R71, R66, R10 ;  /* 0x00000042470a7223 */ /* 0x020fc6000000000a */
[----:B------:R-:W2:Y:S04]  /*1360*/  LDS R69, [R48+0x900] ;  /* 0x0009000030457984 */ /* 0x000ea80000000800 */
[----:B------:R-:W3:Y:S04]  /*1370*/  LDS R71, [R48+0x1680] ;  /* 0x0016800030477984 */ /* 0x000ee80000000800 */
[----:B------:R-:W4:Y:S04]  /*1380*/  LDS R74, [R48+0x1b00] ;  /* 0x001b0000304a7984 */ /* 0x000f280000000800 */
[----:B------:R-:W5:Y:S01]  /*1390*/  LDS R65, [R16+UR4+0x10] ;  /* 0x0000100410417984 */ /* 0x000f620008000800 */
[----:B0-----:R-:W-:-:S03]  /*13a0*/  FFMA R49, R66, R72, R49 ;  /* 0x0000004842317223 */ /* 0x001fc60000000031 */
[----:B------:R-:W-:Y:S01]  /*13b0*/  LDS R72, [R48+0x16a0] ;  /* 0x0016a00030487984 */ /* 0x000fe20000000800 */
[----:B-1----:R-:W-:-:S03]  /*13c0*/  FFMA R43, R66, R70, R43 ;  /* 0x00000046422b7223 */ /* 0x002fc6000000002b */
[----:B------:R-:W0:Y:S01]  /*13d0*/  LDS R70, [R48+0x910] ;  /* 0x0009100030467984 */ /* 0x000e220000000800 */
[----:B--2---:R-:W-:-:S03]  /*13e0*/  FFMA R40, R66, R69, R40 ;  /* 0x0000004542287223 */ /* 0x004fc60000000028 */
[----:B------:R-:W1:Y:S01]  /*13f0*/  LDS R69, [R48+0xd90] ;  /* 0x000d900030457984 */ /* 0x000e620000000800 */
[----:B---3--:R-:W-:-:S03]  /*1400*/  FFMA R42, R66, R71, R42 ;  /* 0x00000047422a7223 */ /* 0x008fc6000000002a */
[----:B------:R-:W2:Y:S01]  /*1410*/  LDS R71, [R48+0x1210] ;  /* 0x0012100030477984 */ /* 0x000ea20000000800 */
[----:B----4-:R-:W-:-:S03]  /*1420*/  FFMA R41, R66, R74, R41 ;  /* 0x0000004a42297223 */ /* 0x010fc60000000029 */
[----:B------:R-:W-:Y:S01]  /*1430*/  LDS R66, [R16+UR4+0x20] ;  /* 0x0000200410427984 */ /* 0x000fe20008000800 */
[----:B-----5:R-:W-:Y:S01]  /*1440*/  FFMA R33, R68, R65, R33 ;  /* 0x0000004144217223 */ /* 0x020fe20000000021 */
[C---:B------:R-:W-:Y:S02]  /*1450*/  FFMA R38, R65.reuse, R67, R38 ;  /* 0x0000004341267223 */ /* 0x040fe40000000026 */
[----:B------:R-:W3:Y:S04]  /*1460*/  LDS R68, [R48+0x20] ;  /* 0x0000200030447984 */ /* 0x000ee80000000800 */
[----:B------:R-:W4:Y:S01]  /*1470*/  LDS R67, [R48+0x4a0] ;  /* 0x0004a00030437984 */ /* 0x000f220000000800 */
[C---:B------:R-:W-:Y:S01]  /*1480*/  FFMA R26, R65.reuse, R73, R26 ;  /* 0x00000049411a7223 */ /* 0x040fe2000000001a */
[----:B------:R-:W-:-:S02]  /*1490*/  FFMA R32, R65, R75, R32 ;  /* 0x0000004b41207223 */ /* 0x000fc40000000020 */
[----:B------:R-:W5:Y:S04]  /*14a0*/  LDS R74, [R48+0x1b20] ;  /* 0x001b2000304a7984 */ /* 0x000f680000000800 */
[----:B------:R-:W-:Y:S04]  /*14b0*/  LDS R73, [R48+0x1b30] ;  /* 0x001b300030497984 */ /* 0x000fe80000000800 */
[----:B------:R-:W-:Y:S01]  /*14c0*/  LDS R75, [R48+0x1290] ;  /* 0x00129000304b7984 */ /* 0x000fe20000000800 */
[----:B0-----:R-:W-:-:S03]  /*14d0*/  FFMA R37, R65, R70, R37 ;  /* 0x0000004641257223 */ /* 0x001fc60000000025 */
[----:B------:R-:W0:Y:S01]  /*14e0*/  LDS R70, [R48+0x1220] ;  /* 0x0012200030467984 */ /* 0x000e220000000800 */
[----:B-1----:R-:W-:-:S03]  /*14f0*/  FFMA R36, R65, R69, R36 ;  /* 0x0000004541247223 */ /* 0x002fc60000000024 */
[----:B------:R-:W1:Y:S01]  /*1500*/  LDS R69, [R48+0x920] ;  /* 0x0009200030457984 */ /* 0x000e620000000800 */
[----:B--2---:R-:W-:-:S03]  /*1510*/  FFMA R34, R65, R71, R34 ;  /* 0x0000004741227223 */ /* 0x004fc60000000022 */
[----:B------:R-:W2:Y:S04]  /*1520*/  LDS R71, [R48+0xda0] ;  /* 0x000da00030477984 */ /* 0x000ea80000000800 */
[----:B------:R-:W-:Y:S01]  /*1530*/  LDS R65, [R16+UR4+0x30] ;  /* 0x0000300410417984 */ /* 0x000fe20008000800 */
[----:B---3--:R-:W-:-:S03]  /*1540*/  FFMA R31, R68, R66, R31 ;  /* 0x00000042441f7223 */ /* 0x008fc6000000001f */
[----:B------:R-:W3:Y:S01]  /*1550*/  LDS R68, [R48+0x4b0] ;  /* 0x0004b00030447984 */ /* 0x000ee20000000800 */
[----:B----4-:R-:W-:-:S03]  /*1560*/  FFMA R30, R66, R67, R30 ;  /* 0x00000043421e7223 */ /* 0x010fc6000000001e */
[----:B------:R-:W4:Y:S01]  /*1570*/  LDS R67, [R48+0x30] ;  /* 0x0000300030437984 */ /* 0x000f220000000800 */
[C---:B------:R-:W-:Y:S01]  /*1580*/  FFMA R19, R66.reuse, R72, R19 ;  /* 0x0000004842137223 */ /* 0x040fe20000000013 */
[C---:B-----5:R-:W-:Y:S02]  /*1590*/  FFMA R25, R66.reuse, R74, R25 ;  /* 0x0000004a42197223 */ /* 0x060fe40000000019 */
[----:B------:R-:W-:Y:S04]  /*15a0*/  LDS R72, [R48+0x16b0] ;  /* 0x0016b00030487984 */ /* 0x000fe80000000800 */
[----:B------:R-:W-:Y:S01]  /*15b0*/  LDS R74, [R48+0x1280] ;  /* 0x00128000304a7984 */ /* 0x000fe20000000800 */
[----:B0-----:R-:W-:-:S03]  /*15c0*/  FFMA R27, R66, R70, R27 ;  /* 0x00000046421b7223 */ /* 0x001fc6000000001b */
[----:B------:R-:W-:Y:S01]  /*15d0*/  LDS R70, [R48+0xdb0] ;  /* 0x000db00030467984 */ /* 0x000fe20000000800 */
[----:B-1----:R-:W-:-:S03]  /*15e0*/  FFMA R29, R66, R69, R29 ;  /* 0x00000045421d7223 */ /* 0x002fc6000000001d */
[----:B------:R-:W-:Y:S01]  /*15f0*/  LDS R69, [R48+0x930] ;  /* 0x0009300030457984 */ /* 0x000fe20000000800 */
[----:B--2---:R-:W-:-:S03]  /*1600*/  FFMA R28, R66, R71, R28 ;  /* 0x00000047421c7223 */ /* 0x004fc6000000001c */
[----:B------:R-:W-:Y:S04]  /*1610*/  LDS R66, [R16+UR4+0x40] ;  /* 0x0000400410427984 */ /* 0x000fe80008000800 */
[----:B------:R-:W-:Y:S01]  /*1620*/  LDS R71, [R48+0x1230] ;  /* 0x0012300030477984 */ /* 0x000fe20000000800 */
[----:B---3--:R-:W-:-:S03]  /*1630*/  FFMA R23, R65, R68, R23 ;  /* 0x0000004441177223 */ /* 0x008fc60000000017 */
[----:B------:R-:W0:Y:S01]  /*1640*/  LDS R68, [R48+0x40] ;  /* 0x0000400030447984 */ /* 0x000e220000000800 */
[----:B----4-:R-:W-:-:S03]  /*1650*/  FFMA R24, R67, R65, R24 ;  /* 0x0000004143187223 */ /* 0x010fc60000000018 */
[----:B------:R-:W1:Y:S01]  /*1660*/  LDS R67, [R48+0x4c0] ;  /* 0x0004c00030437984 */ /* 0x000e620000000800 */
[----:B0-----:R-:W-:-:S03]  /*1670*/  FFMA R51, R68, R66, R51 ;  /* 0x0000004244337223 */ /* 0x001fc60000000033 */
[----:B------:R-:W-:Y:S01]  /*1680*/  LDS R68, [R48+0x4d0] ;  /* 0x0004d00030447984 */ /* 0x000fe20000000800 */
[----:B-1----:R-:W-:-:S03]  /*1690*/  FFMA R52, R66, R67, R52 ;  /* 0x0000004342347223 */ /* 0x002fc60000000034 */
[----:B------:R-:W0:Y:S01]  /*16a0*/  LDS R67, [R16+UR4+0x50] ;  /* 0x0000500410437984 */ /* 0x000e220008000800 */
[C---:B------:R-:W-:Y:S01]  /*16b0*/  FFMA R22, R65.reuse, R69, R22 ;  /* 0x0000004541167223 */ /* 0x040fe20000000016 */
[C---:B------:R-:W-:Y:S01]  /*16c0*/  FFMA R21, R65.reuse, R70, R21 ;  /* 0x0000004641157223 */ /* 0x040fe20000000015 */
[C---:B------:R-:W-:Y:S01]  /*16d0*/  FFMA R20, R65.reuse, R71, R20 ;  /* 0x0000004741147223 */ /* 0x040fe20000000014 */
[C---:B------:R-:W-:Y:S01]  /*16e0*/  FFMA R17, R65.reuse, R72, R17 ;  /* 0x0000004841117223 */ /* 0x040fe20000000011 */
[----:B------:R-:W-:Y:S01]  /*16f0*/  FFMA R18, R65, R73, R18 ;  /* 0x0000004941127223 */ /* 0x000fe20000000012 */
[----:B------:R-:W1:Y:S04]  /*1700*/  LDS R69, [R48+0x940] ;  /* 0x0009400030457984 */ /* 0x000e680000000800 */
[----:B------:R-:W2:Y:S04]  /*1710*/  LDS R71, [R48+0xdc0] ;  /* 0x000dc00030477984 */ /* 0x000ea80000000800 */
[----:B------:R-:W3:Y:S04]  /*1720*/  LDS R70, [R48+0x1240] ;  /* 0x0012400030467984 */ /* 0x000ee80000000800 */
[----:B------:R-:W4:Y:S04]  /*1730*/  LDS R73, [R48+0x16c0] ;  /* 0x0016c00030497984 */ /* 0x000f280000000800 */
[----:B------:R-:W5:Y:S04]  /*1740*/  LDS R72, [R48+0x1b40] ;  /* 0x001b400030487984 */ /* 0x000f680000000800 */
[----:B------:R-:W5:Y:S01]  /*1750*/  LDS R65, [R48+0x50] ;  /* 0x0000500030417984 */ /* 0x000f620000000800 */
[----:B0-----:R-:W-:-:S03]  /*1760*/  FFMA R63, R67, R68, R63 ;  /* 0x00000044433f7223 */ /* 0x001fc6000000003f */
[----:B------:R-:W0:Y:S01]  /*1770*/  LDS R68, [R48+0x950] ;  /* 0x0009500030447984 */ /* 0x000e220000000800 */
[----:B-1----:R-:W-:-:S03]  /*1780*/  FFMA R53, R66, R69, R53 ;  /* 0x0000004542357223 */ /* 0x002fc60000000035 */
[----:B------:R-:W-:Y:S01]  /*1790*/  LDS R69, [R48+0x60] ;  /* 0x0000600030457984 */ /* 0x000fe20000000800 */
[----:B--2---:R-:W-:-:S03]  /*17a0*/  FFMA R54, R66, R71, R54 ;  /* 0x0000004742367223 */ /* 0x004fc60000000036 */
[----:B------:R-:W1:Y:S01]  /*17b0*/  LDS R71, [R48+0x1250] ;  /* 0x0012500030477984 */ /* 0x000e620000000800 */
[----:B---3--:R-:W-:-:S03]  /*17c0*/  FFMA R55, R66, R70, R55 ;  /* 0x0000004642377223 */ /* 0x008fc60000000037 */
[----:B------:R-:W2:Y:S01]  /*17d0*/  LDS R70, [R48+0xdd0] ;  /* 0x000dd00030467984 */ /* 0x000ea20000000800 */
[----:B----4-:R-:W-:-:S03]  /*17e0*/  FFMA R56, R66, R73, R56 ;  /* 0x0000004942387223 */ /* 0x010fc60000000038 */
[----:B------:R-:W3:Y:S01]  /*17f0*/  LDS R73, [R48+0x1b50] ;  /* 0x001b500030497984 */ /* 0x000ee20000000800 */
[----:B-----5:R-:W-:-:S03]  /*1800*/  FFMA R57, R66, R72, R57 ;  /* 0x0000004842397223 */ /* 0x020fc60000000039 */
[----:B------:R-:W4:Y:S01]  /*1810*/  LDS R72, [R48+0x16d0] ;  /* 0x0016d00030487984 */ /* 0x000f220000000800 */
[----:B------:R-:W-:-:S03]  /*1820*/  FFMA R64, R65, R67, R64 ;  /* 0x0000004341407223 */ /* 0x000fc60000000040 */
[----:B------:R-:W5:Y:S04]  /*1830*/  LDS R65, [R16+UR4+0x60] ;  /* 0x0000600410417984 */ /* 0x000f680008000800 */
[----:B------:R-:W5:Y:S01]  /*1840*/  LDS R66, [R48+0x4e0] ;  /* 0x0004e00030427984 */ /* 0x000f620000000800 */
[----:B0-----:R-:W-:-:S03]  /*1850*/  FFMA R62, R67, R68, R62 ;  /* 0x00000044433e7223 */ /* 0x001fc6000000003e */
[----:B------:R-:W0:Y:S01]  /*1860*/  LDS R68, [R48+0x960] ;  /* 0x0009600030447984 */ /* 0x000e220000000800 */
[----:B-1----:R-:W-:-:S03]  /*1870*/  FFMA R60, R67, R71, R60 ;  /* 0x00000047433c7223 */ /* 0x002fc6000000003c */
[----:B------:R-:W1:Y:S01]  /*1880*/  LDS R71, [R48+0x1260] ;  /* 0x0012600030477984 */ /* 0x000e620000000800 */
[----:B--2---:R-:W-:-:S03]  /*1890*/  FFMA R61, R67, R70, R61 ;  /* 0x00000046433d7223 */ /* 0x004fc6000000003d */
[----:B------:R-:W2:Y:S01]  /*18a0*/  LDS R70, [R48+0xde0] ;  /* 0x000de00030467984 */ /* 0x000ea20000000800 */
[----:B---3--:R-:W-:-:S03]  /*18b0*/  FFMA R58, R67, R73, R58 ;  /* 0x00000049433a7223 */ /* 0x008fc6000000003a */
[----:B------:R-:W3:Y:S01]  /*18c0*/  LDS R73, [R48+0x16e0] ;  /* 0x0016e00030497984 */ /* 0x000ee20000000800 */
[----:B----4-:R-:W-:-:S03]  /*18d0*/  FFMA R59, R67, R72, R59 ;  /* 0x00000048433b7223 */ /* 0x010fc6000000003b */
[----:B------:R-:W4:Y:S01]  /*18e0*/  LDS R72, [R48+0x1b60] ;  /* 0x001b600030487984 */ /* 0x000f220000000800 */
[----:B-----5:R-:W-:-:S03]  /*18f0*/  FFMA R50, R69, R65, R50 ;  /* 0x0000004145327223 */ /* 0x020fc60000000032 */
[----:B------:R-:W-:Y:S01]  /*1900*/  LDS R69, [R48+0x80] ;  /* 0x0000800030457984 */ /* 0x000fe20000000800 */
[----:B------:R-:W-:-:S03]  /*1910*/  FFMA R15, R65, R66, R15 ;  /* 0x00000042410f7223 */ /* 0x000fc6000000000f */
[----:B------:R-:W-:Y:S04]  /*1920*/  LDS R66, [R16+UR4+0x80] ;  /* 0x0000800410427984 */ /* 0x000fe80008000800 */
[----:B------:R-:W-:Y:S01]  /*1930*/  LDS R67, [R48+0x500] ;  /* 0x0005000030437984 */ /* 0x000fe20000000800 */
[----:B0-----:R-:W-:-:S03]  /*1940*/  FFMA R0, R65, R68, R0 ;  /* 0x0000004441007223 */ /* 0x001fc60000000000 */
[----:B------:R-:W0:Y:S01]  /*1950*/  LDS R68, [R48+0xe00] ;  /* 0x000e000030447984 */ /* 0x000e220000000800 */
[----:B-1----:R-:W-:-:S03]  /*1960*/  FFMA R44, R65, R71, R44 ;  /* 0x00000047412c7223 */ /* 0x002fc6000000002c */
[----:B------:R-:W1:Y:S01]  /*1970*/  LDS R71, [R48+0x1700] ;  /* 0x0017000030477984 */ /* 0x000e620000000800 */
[----:B--2---:R-:W-:-:S03]  /*1980*/  FFMA R13, R65, R70, R13 ;  /* 0x00000046410d7223 */ /* 0x004fc6000000000d */
[----:B------:R-:W-:Y:S01]  /*1990*/  LDS R70, [R48+0x90] ;  /* 0x0000900030467984 */ /* 0x000fe20000000800 */
[----:B---3--:R-:W-:-:S03]  /*19a0*/  FFMA R12, R65, R73, R12 ;  /* 0x00000049410c7223 */ /* 0x008fc6000000000c */
[----:B------:R-:W2:Y:S01]  /*19b0*/  LDS R73, [R48+0x980] ;  /* 0x0009800030497984 */ /* 0x000ea20000000800 */
[----:B----4-:R-:W-:-:S03]  /*19c0*/  FFMA R11, R65, R72, R11 ;  /* 0x00000048410b7223 */ /* 0x010fc6000000000b */
[----:B------:R-:W3:Y:S04]  /*19d0*/  LDS R72, [R48+0x1b80] ;  /* 0x001b800030487984 */ /* 0x000ee80000000800 */
[----:B------:R-:W4:Y:S01]  /*19e0*/  LDS R65, [R16+UR4+0x90] ;  /* 0x0000900410417984 */ /* 0x000f220008000800 */
[----:B0-----:R-:W-:-:S03]  /*19f0*/  FFMA R43, R66, R68, R43 ;  /* 0x00000044422b7223 */ /* 0x001fc6000000002b */
[----:B------:R-:W0:Y:S01]  /*1a00*/  LDS R68, [R48+0x990] ;  /* 0x0009900030447984 */ /* 0x000e220000000800 */
[----:B------:R-:W-:Y:S01]  /*1a10*/  FFMA R10, R69, R66, R10 ;  /* 0x00000042450a7223 */ /* 0x000fe2000000000a */
[C---:B------:R-:W-:Y:S01]  /*1a20*/  FFMA R45, R66.reuse, R67, R45 ;  /* 0x00000043422d7223 */ /* 0x040fe2000000002d */
[C---:B------:R-:W-:Y:S01]  /*1a30*/  FFMA R49, R66.reuse, R74, R49 ;  /* 0x0000004a42317223 */ /* 0x040fe20000000031 */
[----:B------:R-:W5:Y:S01]  /*1a40*/  LDS R67, [R48+0x510] ;  /* 0x0005100030437984 */ /* 0x000f620000000800 */
[----:B-1----:R-:W-:-:S03]  /*1a50*/  FFMA R42, R66, R71, R42 ;  /* 0x00000047422a7223 */ /* 0x002fc6000000002a */
[----:B------:R-:W1:Y:S04]  /*1a60*/  LDS R69, [R48+0xe10] ;  /* 0x000e100030457984 */ /* 0x000e680000000800 */
[----:B------:R-:W1:Y:S01]  /*1a70*/  LDS R71, [R48+0x1b90] ;  /* 0x001b900030477984 */ /* 0x000e620000000800 */
[----:B--2---:R-:W-:-:S03]  /*1a80*/  FFMA R40, R66, R73, R40 ;  /* 0x0000004942287223 */ /* 0x004fc60000000028 */
[----:B------:R-:W-:Y:S01]  /*1a90*/  LDS R74, [R48+0x1720] ;  /* 0x00172000304a7984 */ /* 0x000fe20000000800 */
[----:B---3--:R-:W-:-:S03]  /*1aa0*/  FFMA R41, R66, R72, R41 ;  /* 0x0000004842297223 */ /* 0x008fc60000000029 */
[----:B------:R-:W2:Y:S01]  /*1ab0*/  LDS R73, [R48+0x1710] ;  /* 0x0017100030497984 */ /* 0x000ea20000000800 */
[----:B----4-:R-:W-:-:S03]  /*1ac0*/  FFMA R33, R70, R65, R33 ;  /* 0x0000004146217223 */ /* 0x010fc60000000021 */
[----:B------:R-:W3:Y:S04]  /*1ad0*/  LDS R66, [R16+UR4+0xa0] ;  /* 0x0000a00410427984 */ /* 0x000ee80008000800 */
[----:B------:R-:W4:Y:S01]  /*1ae0*/  LDS R70, [R48+0xa0] ;  /* 0x0000a00030467984 */ /* 0x000f220000000800 */
[----:B------:R-:W-:-:S03]  /*1af0*/  FFMA R34, R65, R75, R34 ;  /* 0x0000004b41227223 */ /* 0x000fc60000000022 */
[----:B------:R-:W4:Y:S04]  /*1b00*/  LDS R72, [R48+0x1ba0] ;  /* 0x001ba00030487984 */ /* 0x000f280000000800 */
[----:B------:R-:W-:Y:S01]  /*1b10*/  LDS R75, [R48+0x12d0] ;  /* 0x0012d000304b7984 */ /* 0x000fe20000000800 */
[----:B0-----:R-:W-:-:S03]  /*1b20*/  FFMA R37, R65, R68, R37 ;  /* 0x0000004441257223 */ /* 0x001fc60000000025 */
[----:B------:R-:W0:Y:S01]  /*1b30*/  LDS R68, [R48+0x9a0] ;  /* 0x0009a00030447984 */ /* 0x000e220000000800 */
[----:B-----5:R-:W-:-:S03]  /*1b40*/  FFMA R38, R65, R67, R38 ;  /* 0x0000004341267223 */ /* 0x020fc60000000026 */
[----:B------:R-:W5:Y:S01]  /*1b50*/  LDS R67, [R48+0x520] ;  /* 0x0005200030437984 */ /* 0x000f620000000800 */
[----:B-1----:R-:W-:-:S03]  /*1b60*/  FFMA R36, R65, R69, R36 ;  /* 0x0000004541247223 */ /* 0x002fc60000000024 */
[----:B------:R-:W1:Y:S01]  /*1b70*/  LDS R69, [R48+0xe20] ;  /* 0x000e200030457984 */ /* 0x000e620000000800 */
[----:B------:R-:W-:-:S03]  /*1b80*/  FFMA R32, R65, R71, R32 ;  /* 0x0000004741207223 */ /* 0x000fc60000000020 */
[----:B------:R-:W-:Y:S01]  /*1b90*/  LDS R71, [R48+0xb0] ;  /* 0x0000b00030477984 */ /* 0x000fe20000000800 */
[----:B--2---:R-:W-:-:S03]  /*1ba0*/  FFMA R26, R65, R73, R26 ;  /* 0x00000049411a7223 */ /* 0x004fc6000000001a */
[----:B------:R-:W2:Y:S01]  /*1bb0*/  LDS R65, [R16+UR4+0xb0] ;  /* 0x0000b00410417984 */ /* 0x000ea20008000800 */
[C---:B---3--:R-:W-:Y:S01]  /*1bc0*/  FFMA R27, R66.reuse, R76, R27 ;  /* 0x0000004c421b7223 */ /* 0x048fe2000000001b */
[----:B------:R-:W-:Y:S02]  /*1bd0*/  FFMA R19, R66, R74, R19 ;  /* 0x0000004a42137223 */ /* 0x000fe40000000013 */
[----:B------:R-:W-:Y:S01]  /*1be0*/  LDS R73, [R48+0x12b0] ;  /* 0x0012b00030497984 */ /* 0x000fe20000000800 */
[----:B----4-:R-:W-:-:S03]  /*1bf0*/  FFMA R31, R70, R66, R31 ;  /* 0x00000042461f7223 */ /* 0x010fc6000000001f */
[----:B------:R-:W3:Y:S01]  /*1c00*/  LDS R70, [R48+0x530] ;  /* 0x0005300030467984 */ /* 0x000ee20000000800 */
[----:B------:R-:W-:-:S03]  /*1c10*/  FFMA R25, R66, R72, R25 ;  /* 0x0000004842197223 */ /* 0x000fc60000000019 */
[----:B------:R-:W-:Y:S04]  /*1c20*/  LDS R72, [R48+0x1730] ;  /* 0x0017300030487984 */ /* 0x000fe80000000800 */
[----:B------:R-:W-:Y:S01]  /*1c30*/  LDS R74, [R48+0x12c0] ;  /* 0x0012c000304a7984 */ /* 0x000fe20000000800 */
[----:B0-----:R-:W-:-:S03]  /*1c40*/  FFMA R29, R66, R68, R29 ;  /* 0x00000044421d7223 */ /* 0x001fc6000000001d */
[----:B------:R-:W0:Y:S01]  /*1c50*/  LDS R68, [R48+0xe30] ;  /* 0x000e300030447984 */ /* 0x000e220000000800 */
[----:B-----5:R-:W-:-:S03]  /*1c60*/  FFMA R30, R66, R67, R30 ;  /* 0x00000043421e7223 */ /* 0x020fc6000000001e */
[----:B------:R-:W4:Y:S01]  /*1c70*/  LDS R67, [R48+0x9b0] ;  /* 0x0009b00030437984 */ /* 0x000f220000000800 */
[----:B-1----:R-:W-:-:S03]  /*1c80*/  FFMA R28, R66, R69, R28 ;  /* 0x00000045421c7223 */ /* 0x002fc6000000001c */
[----:B------:R-:W-:Y:S04]  /*1c90*/  LDS R66, [R16+UR4+0xc0] ;  /* 0x0000c00410427984 */ /* 0x000fe80008000800 */
[----:B------:R-:W-:Y:S01]  /*1ca0*/  LDS R69, [R48+0x540] ;  /* 0x0005400030457984 */ /* 0x000fe20000000800 */
[----:B--2---:R-:W-:-:S03]  /*1cb0*/  FFMA R24, R71, R65, R24 ;  /* 0x0000004147187223 */ /* 0x004fc60000000018 */
[----:B------:R-:W1:Y:S01]  /*1cc0*/  LDS R71, [R48+0x1bb0] ;  /* 0x001bb00030477984 */ /* 0x000e620000000800 */
[----:B---3--:R-:W-:-:S03]  /*1cd0*/  FFMA R23, R65, R70, R23 ;  /* 0x0000004641177223 */ /* 0x008fc60000000017 */
[----:B------:R-:W2:Y:S01]  /*1ce0*/  LDS R70, [R48+0xc0] ;  /* 0x0000c00030467984 */ /* 0x000ea20000000800 */
[----:B0-----:R-:W-:-:S03]  /*1cf0*/  FFMA R21, R65, R68, R21 ;  /* 0x0000004441157223 */ /* 0x001fc60000000015 */
[----:B------:R-:W0:Y:S01]  /*1d00*/  LDS R68, [R48+0x9c0] ;  /* 0x0009c00030447984 */ /* 0x000e220000000800 */
[C---:B------:R-:W-:Y:S01]  /*1d10*/  FFMA R20, R65.reuse, R73, R20 ;  /* 0x0000004941147223 */ /* 0x040fe20000000014 */
[C---:B----4-:R-:W-:Y:S01]  /*1d20*/  FFMA R22, R65.reuse, R67, R22 ;  /* 0x0000004341167223 */ /* 0x050fe20000000016 */
[C---:B------:R-:W-:Y:S01]  /*1d30*/  FFMA R17, R65.reuse, R72, R17 ;  /* 0x0000004841117223 */ /* 0x040fe20000000011 */
[----:B------:R-:W3:Y:S04]  /*1d40*/  LDS R67, [R48+0xe40] ;  /* 0x000e400030437984 */ /* 0x000ee80000000800 */
[----:B------:R-:W4:Y:S04]  /*1d50*/  LDS R73, [R48+0x1740] ;  /* 0x0017400030497984 */ /* 0x000f280000000800 */
[----:B------:R-:W5:Y:S01]  /*1d60*/  LDS R72, [R48+0x1bc0] ;  /* 0x001bc00030487984 */ /* 0x000f620000000800 */
[----:B-1----:R-:W-:-:S03]  /*1d70*/  FFMA R18, R65, R71, R18 ;  /* 0x0000004741127223 */ /* 0x002fc60000000012 */
[----:B------:R-:W1:Y:S04]  /*1d80*/  LDS R65, [R16+UR4+0xd0] ;  /* 0x0000d00410417984 */ /* 0x000e680008000800 */
[----:B------:R-:W1:Y:S01]  /*1d90*/  LDS R71, [R48+0xd0] ;  /* 0x0000d00030477984 */ /* 0x000e620000000800 */
[----:B--2---:R-:W-:-:S03]  /*1da0*/  FFMA R51, R70, R66, R51 ;  /* 0x0000004246337223 */ /* 0x004fc60000000033 */
[----:B------:R-:W2:Y:S01]  /*1db0*/  LDS R70, [R48+0x550] ;  /* 0x0005500030467984 */ /* 0x000ea20000000800 */
[----:B0-----:R-:W-:-:S03]  /*1dc0*/  FFMA R53, R66, R68, R53 ;  /* 0x0000004442357223 */ /* 0x001fc60000000035 */
[----:B------:R-:W0:Y:S01]  /*1dd0*/  LDS R68, [R48+0xe50] ;  /* 0x000e500030447984 */ /* 0x000e220000000800 */
[C---:B------:R-:W-:Y:S01]  /*1de0*/  FFMA R52, R66.reuse, R69, R52 ;  /* 0x0000004542347223 */ /* 0x040fe20000000034 */
[C---:B---3--:R-:W-:Y:S01]  /*1df0*/  FFMA R54, R66.reuse, R67, R54 ;  /* 0x0000004342367223 */ /* 0x048fe20000000036 */
[C---:B------:R-:W-:Y:S01]  /*1e00*/  FFMA R55, R66.reuse, R74, R55 ;  /* 0x0000004a42377223 */ /* 0x040fe20000000037 */
[----:B------:R-:W3:Y:S01]  /*1e10*/  LDS R69, [R48+0x9d0] ;  /* 0x0009d00030457984 */ /* 0x000ee20000000800 */
[----:B----4-:R-:W-:-:S03]  /*1e20*/  FFMA R56, R66, R73, R56 ;  /* 0x0000004942387223 */ /* 0x010fc60000000038 */
[----:B------:R-:W4:Y:S01]  /*1e30*/  LDS R73, [R48+0x1bd0] ;  /* 0x001bd00030497984 */ /* 0x000f220000000800 */
[----:B-----5:R-:W-:-:S03]  /*1e40*/  FFMA R57, R66, R72, R57 ;  /* 0x0000004842397223 */ /* 0x020fc60000000039 */
[----:B------:R-:W-:Y:S04]  /*1e50*/  LDS R67, [R16+UR4+0xe0] ;  /* 0x0000e00410437984 */ /* 0x000fe80008000800 */
[----:B------:R-:W5:Y:S01]  /*1e60*/  LDS R66, [R48+0x560] ;  /* 0x0005600030427984 */ /* 0x000f620000000800 */
[----:B-1----:R-:W-:-:S03]  /*1e70*/  FFMA R60, R65, R75, R60 ;  /* 0x0000004b413c7223 */ /* 0x002fc6000000003c */
[----:B------:R-:W-:Y:S01]  /*1e80*/  LDS R74, [R48+0x110] ;  /* 0x00011000304a7984 */ /* 0x000fe20000000800 */
[----:B------:R-:W-:-:S03]  /*1e90*/  FFMA R64, R71, R65, R64 ;  /* 0x0000004147407223 */ /* 0x000fc60000000040 */
[----:B------:R-:W-:Y:S01]  /*1ea0*/  LDS R75, [R48+0x12e0] ;  /* 0x0012e000304b7984 */ /* 0x000fe20000000800 */
[----:B--2---:R-:W-:-:S03]  /*1eb0*/  FFMA R63, R65, R70, R63 ;  /* 0x00000046413f7223 */ /* 0x004fc6000000003f */
[----:B------:R-:W1:Y:S04]  /*1ec0*/  LDS R71, [R48+0xe0] ;  /* 0x0000e00030477984 */ /* 0x000e680000000800 */
[----:B------:R-:W2:Y:S04]  /*1ed0*/  LDS R70, [R48+0x1750] ;  /* 0x0017500030467984 */ /* 0x000ea80000000800 */
[----:B------:R-:W-:Y:S01]  /*1ee0*/  LDS R72, [R48+0x590] ;  /* 0x0005900030487984 */ /* 0x000fe20000000800 */
[----:B0-----:R-:W-:-:S03]  /*1ef0*/  FFMA R61, R65, R68, R61 ;  /* 0x00000044413d7223 */ /* 0x001fc6000000003d */
[----:B------:R-:W0:Y:S01]  /*1f00*/  LDS R68, [R48+0xe60] ;  /* 0x000e600030447984 */ /* 0x000e220000000800 */
[----:B---3--:R-:W-:-:S03]  /*1f10*/  FFMA R62, R65, R69, R62 ;  /* 0x00000045413e7223 */ /* 0x008fc6000000003e */
[----:B------:R-:W3:Y:S01]  /*1f20*/  LDS R69, [R48+0x9e0] ;  /* 0x0009e00030457984 */ /* 0x000ee20000000800 */
[----:B----4-:R-:W-:-:S03]  /*1f30*/  FFMA R58, R65, R73, R58 ;  /* 0x00000049413a7223 */ /* 0x010fc6000000003a */
[----:B------:R-:W4:Y:S01]  /*1f40*/  LDS R73, [R48+0x1760] ;  /* 0x0017600030497984 */ /* 0x000f220000000800 */
[----:B-----5:R-:W-:-:S03]  /*1f50*/  FFMA R15, R67, R66, R15 ;  /* 0x00000042430f7223 */ /* 0x020fc6000000000f */
[----:B------:R-:W-:Y:S01]  /*1f60*/  LDS R66, [R16+UR4+0x100] ;  /* 0x0001000410427984 */ /* 0x000fe20008000800 */
[----:B-1----:R-:W-:-:S03]  /*1f70*/  FFMA R50, R71, R67, R50 ;  /* 0x0000004347327223 */ /* 0x002fc60000000032 */
[----:B------:R-:W1:Y:S01]  /*1f80*/  LDS R71, [R48+0x100] ;  /* 0x0001000030477984 */ /* 0x000e620000000800 */
[----:B--2---:R-:W-:-:S03]  /*1f90*/  FFMA R59, R65, R70, R59 ;  /* 0x00000046413b7223 */ /* 0x004fc6000000003b */
[----:B------:R-:W2:Y:S04]  /*1fa0*/  LDS R70, [R48+0x1be0] ;  /* 0x001be00030467984 */ /* 0x000ea80000000800 */
[----:B------:R-:W5:Y:S01]  /*1fb0*/  LDS R65, [R48+0x580] ;  /* 0x0005800030417984 */ /* 0x000f620000000800 */
[----:B0-----:R-:W-:-:S03]  /*1fc0*/  FFMA R13, R67, R68, R13 ;  /* 0x00000044430d7223 */ /* 0x001fc6000000000d */
[----:B------:R-:W0:Y:S01]  /*1fd0*/  LDS R68, [R48+0xe80] ;  /* 0x000e800030447984 */ /* 0x000e220000000800 */
[----:B---3--:R-:W-:-:S03]  /*1fe0*/  FFMA R0, R67, R69, R0 ;  /* 0x0000004543007223 */ /* 0x008fc60000000000 */
[----:B------:R-:W3:Y:S01]  /*1ff0*/  LDS R69, [R48+0xa00] ;  /* 0x000a000030457984 */ /* 0x000ee20000000800 */
[----:B----4-:R-:W-:-:S03]  /*2000*/  FFMA R12, R67, R73, R12 ;  /* 0x00000049430c7223 */ /* 0x010fc6000000000c */
[----:B------:R-:W4:Y:S01]  /*2010*/  LDS R73, [R48+0x1300] ;  /* 0x0013000030497984 */ /* 0x000f220000000800 */
[----:B-1----:R-:W-:-:S03]  /*2020*/  FFMA R10, R71, R66, R10 ;  /* 0x00000042470a7223 */ /* 0x002fc6000000000a */
[----:B------:R-:W1:Y:S01]  /*2030*/  LDS R71, [R48+0x1780] ;  /* 0x0017800030477984 */ /* 0x000e620000000800 */
[----:B--2---:R-:W-:-:S03]  /*2040*/  FFMA R11, R67, R70, R11 ;  /* 0x00000046430b7223 */ /* 0x004fc6000000000b */
[----:B------:R-:W2:Y:S01]  /*2050*/  LDS R70, [R48+0x1c00] ;  /* 0x001c000030467984 */ /* 0x000ea20000000800 */
[----:B-----5:R-:W-:-:S03]  /*2060*/  FFMA R45, R66, R65, R45 ;  /* 0x00000041422d7223 */ /* 0x020fc6000000002d */
[----:B------:R-:W-:Y:S01]  /*2070*/  LDS R65, [R16+UR4+0x110] ;  /* 0x0001100410417984 */ /* 0x000fe20008000800 */
[----:B0-----:R-:W-:-:S03]  /*2080*/  FFMA R43, R66, R68, R43 ;  /* 0x00000044422b7223 */ /* 0x001fc6000000002b */
[----:B------:R-:W0:Y:S01]  /*2090*/  LDS R68, [R48+0xa10] ;  /* 0x000a100030447984 */ /* 0x000e220000000800 */
[----:B------:R-:W-:Y:S01]  /*20a0*/  FFMA R44, R67, R75, R44 ;  /* 0x0000004b432c7223 */ /* 0x000fe2000000002c */
[C---:B---3--:R-:W-:Y:S02]  /*20b0*/  FFMA R40, R66.reuse, R69, R40 ;  /* 0x0000004542287223 */ /* 0x048fe40000000028 */
[----:B------:R-:W3:Y:S01]  /*20c0*/  LDS R67, [R48+0xe90] ;  /* 0x000e900030437984 */ /* 0x000ee20000000800 */
[----:B----4-:R-:W-:-:S03]  /*20d0*/  FFMA R49, R66, R73, R49 ;  /* 0x0000004942317223 */ /* 0x010fc60000000031 */
[----:B------:R-:W4:Y:S04]  /*20e0*/  LDS R69, [R48+0x1310] ;  /* 0x0013100030457984 */ /* 0x000f280000000800 */
[----:B------:R-:W5:Y:S04]  /*20f0*/  LDS R75, [R48+0x1790] ;  /* 0x00179000304b7984 */ /* 0x000f680000000800 */
[----:B------:R-:W-:Y:S01]  /*2100*/  LDS R73, [R48+0x5a0] ;  /* 0x0005a00030497984 */ /* 0x000fe20000000800 */
[----:B-1----:R-:W-:-:S03]  /*2110*/  FFMA R42, R66, R71, R42 ;  /* 0x00000047422a7223 */ /* 0x002fc6000000002a */
[----:B------:R-:W-:Y:S01]  /*2120*/  LDS R71, [R48+0xea0] ;  /* 0x000ea00030477984 */ /* 0x000fe20000000800 */
[----:B--2---:R-:W-:-:S03]  /*2130*/  FFMA R41, R66, R70, R41 ;  /* 0x0000004642297223 */ /* 0x004fc60000000029 */
[----:B------:R-:W1:Y:S04]  /*2140*/  LDS R66, [R16+UR4+0x120] ;  /* 0x0001200410427984 */ /* 0x000e680008000800 */
[----:B------:R-:W2:Y:S01]  /*2150*/  LDS R70, [R48+0x120] ;  /* 0x0001200030467984 */ /* 0x000ea20000000800 */
[----:B0-----:R-:W-:-:S03]  /*2160*/  FFMA R37, R65, R68, R37 ;  /* 0x0000004441257223 */ /* 0x001fc60000000025 */
[----:B------:R-:W0:Y:S01]  /*2170*/  LDS R68, [R48+0xa20] ;  /* 0x000a200030447984 */ /* 0x000e220000000800 */
[----:B------:R-:W-:Y:S01]  /*2180*/  FFMA R33, R74, R65, R33 ;  /* 0x000000414a217223 */ /* 0x000fe20000000021 */
[C---:B------:R-:W-:Y:S01]  /*2190*/  FFMA R38, R65.reuse, R72, R38 ;  /* 0x0000004841267223 */ /* 0x040fe20000000026 */
[C---:B---3--:R-:W-:Y:S01]  /*21a0*/  FFMA R36, R65.reuse, R67, R36 ;  /* 0x0000004341247223 */ /* 0x048fe20000000024 */
[C---:B------:R-:W-:Y:S01]  /*21b0*/  FFMA R32, R65.reuse, R77, R32 ;  /* 0x0000004d41207223 */ /* 0x040fe20000000020 */
[----:B------:R-:W3:Y:S01]  /*21c0*/  LDS R67, [R48+0x1320] ;  /* 0x0013200030437984 */ /* 0x000ee20000000800 */
[----:B----4-:R-:W-:-:S03]  /*21d0*/  FFMA R34, R65, R69, R34 ;  /* 0x0000004541227223 */ /* 0x010fc60000000022 */
[----:B------:R-:W4:Y:S01]  /*21e0*/  LDS R72, [R48+0x17a0] ;  /* 0x0017a00030487984 */ /* 0x000f220000000800 */
[----:B-----5:R-:W-:-:S03]  /*21f0*/  FFMA R26, R65, R75, R26 ;  /* 0x0000004b411a7223 */ /* 0x020fc6000000001a */
[----:B------:R-:W5:Y:S04]  /*2200*/  LDS R74, [R48+0x1c20] ;  /* 0x001c2000304a7984 */ /* 0x000f680000000800 */
[----:B------:R-:W-:Y:S04]  /*2210*/  LDS R65, [R16+UR4+0x130] ;  /* 0x0001300410417984 */ /* 0x000fe80008000800 */
[----:B------:R-:W5:Y:S04]  /*2220*/  LDS R69, [R48+0xa30] ;  /* 0x000a300030457984 */ /* 0x000f680000000800 */
[----:B------:R-:W-:Y:S01]  /*2230*/  LDS R75, [R48+0x17c0] ;  /* 0x0017c000304b7984 */ /* 0x000fe20000000800 */
[----:B-1----:R-:W-:-:S03]  /*2240*/  FFMA R28, R66, R71, R28 ;  /* 0x00000047421c7223 */ /* 0x002fc6000000001c */
[----:B------:R-:W1:Y:S01]  /*2250*/  LDS R71, [R48+0x130] ;  /* 0x0001300030477984 */ /* 0x000e620000000800 */
[----:B--2---:R-:W-:-:S03]  /*2260*/  FFMA R31, R70, R66, R31 ;  /* 0x00000042461f7223 */ /* 0x004fc6000000001f */
[----:B------:R-:W2:Y:S01]  /*2270*/  LDS R70, [R48+0x5b0] ;  /* 0x0005b00030467984 */ /* 0x000ea20000000800 */
[----:B0-----:R-:W-:-:S03]  /*2280*/  FFMA R29, R66, R68, R29 ;  /* 0x00000044421d7223 */ /* 0x001fc6000000001d */
[----:B------:R-:W0:Y:S01]  /*2290*/  LDS R68, [R48+0xeb0] ;  /* 0x000eb00030447984 */ /* 0x000e220000000800 */
[C---:B------:R-:W-:Y:S01]  /*22a0*/  FFMA R30, R66.reuse, R73, R30 ;  /* 0x00000049421e7223 */ /* 0x040fe2000000001e */
[C---:B---3--:R-:W-:Y:S02]  /*22b0*/  FFMA R27, R66.reuse, R67, R27 ;  /* 0x00000043421b7223 */ /* 0x048fe4000000001b */
[----:B------:R-:W3:Y:S01]  /*22c0*/  LDS R73, [R48+0x1c30] ;  /* 0x001c300030497984 */ /* 0x000ee20000000800 */
[----:B----4-:R-:W-:-:S03]  /*22d0*/  FFMA R19, R66, R72, R19 ;  /* 0x0000004842137223 */ /* 0x010fc60000000013 */
[----:B------:R-:W4:Y:S01]  /*22e0*/  LDS R67, [R48+0x1330] ;  /* 0x0013300030437984 */ /* 0x000f220000000800 */
[----:B-----5:R-:W-:-:S03]  /*22f0*/  FFMA R25, R66, R74, R25 ;  /* 0x0000004a42197223 */ /* 0x020fc60000000019 */
[----:B------:R-:W5:Y:S04]  /*2300*/  LDS R72, [R48+0x17b0] ;  /* 0x0017b00030487984 */ /* 0x000f680000000800 */
[----:B------:R-:W-:Y:S01]  /*2310*/  LDS R66, [R16+UR4+0x140] ;  /* 0x0001400410427984 */ /* 0x000fe20008000800 */
[----:B------:R-:W-:-:S03]  /*2320*/  FFMA R22, R65, R69, R22 ;  /* 0x0000004541167223 */ /* 0x000fc60000000016 */
[----:B------:R-:W5:Y:S01]  /*2330*/  LDS R69, [R48+0xec0] ;  /* 0x000ec00030457984 */ /* 0x000f620000000800 */
[----:B-1----:R-:W-:-:S03]  /*2340*/  FFMA R24, R71, R65, R24 ;  /* 0x0000004147187223 */ /* 0x002fc60000000018 */
[----:B------:R-:W1:Y:S01]  /*2350*/  LDS R71, [R48+0x5c0] ;  /* 0x0005c00030477984 */ /* 0x000e620000000800 */
[----:B--2---:R-:W-:-:S03]  /*2360*/  FFMA R23, R65, R70, R23 ;  /* 0x0000004641177223 */ /* 0x004fc60000000017 */
[----:B------:R-:W2:Y:S01]  /*2370*/  LDS R70, [R48+0x140] ;  /* 0x0001400030467984 */ /* 0x000ea20000000800 */
[----:B0-----:R-:W-:-:S03]  /*2380*/  FFMA R21, R65, R68, R21 ;  /* 0x0000004441157223 */ /* 0x001fc60000000015 */
[----:B------:R-:W0:Y:S01]  /*2390*/  LDS R68, [R48+0xa40] ;  /* 0x000a400030447984 */ /* 0x000e220000000800 */
[----:B---3--:R-:W-:-:S03]  /*23a0*/  FFMA R18, R65, R73, R18 ;  /* 0x0000004941127223 */ /* 0x008fc60000000012 */
[----:B------:R-:W-:Y:S01]  /*23b0*/  LDS R73, [R48+0x150] ;  /* 0x0001500030497984 */ /* 0x000fe20000000800 */
[----:B----4-:R-:W-:-:S03]  /*23c0*/  FFMA R20, R65, R67, R20 ;  /* 0x0000004341147223 */ /* 0x010fc60000000014 */
[----:B------:R-:W3:Y:S01]  /*23d0*/  LDS R67, [R48+0x1340] ;  /* 0x0013400030437984 */ /* 0x000ee20000000800 */
[----:B-----5:R-:W-:-:S03]  /*23e0*/  FFMA R17, R65, R72, R17 ;  /* 0x0000004841117223 */ /* 0x020fc60000000011 */
[----:B------:R-:W4:Y:S04]  /*23f0*/  LDS R72, [R48+0x1c40] ;  /* 0x001c400030487984 */ /* 0x000f280000000800 */
[----:B------:R-:W-:Y:S01]  /*2400*/  LDS R65, [R48+0x1350] ;  /* 0x0013500030417984 */ /* 0x000fe20000000800 */
[----:B------:R-:W-:-:S03]  /*2410*/  FFMA R54, R66, R69, R54 ;  /* 0x0000004542367223 */ /* 0x000fc60000000036 */
[----:B------:R-:W-:Y:S01]  /*2420*/  LDS R69, [R48+0xa50] ;  /* 0x000a500030457984 */ /* 0x000fe20000000800 */
[----:B-1----:R-:W-:-:S03]  /*2430*/  FFMA R52, R66, R71, R52 ;  /* 0x0000004742347223 */ /* 0x002fc60000000034 */
[----:B------:R-:W-:Y:S01]  /*2440*/  LDS R71, [R48+0x5d0] ;  /* 0x0005d00030477984 */ /* 0x000fe20000000800 */
[----:B--2---:R-:W-:-:S03]  /*2450*/  FFMA R51, R70, R66, R51 ;  /* 0x0000004246337223 */ /* 0x004fc60000000033 */
[----:B------:R-:W-:Y:S01]  /*2460*/  LDS R70, [R48+0xed0] ;  /* 0x000ed00030467984 */ /* 0x000fe20000000800 */
[----:B0-----:R-:W-:-:S03]  /*2470*/  FFMA R53, R66, R68, R53 ;  /* 0x0000004442357223 */ /* 0x001fc60000000035 */
[----:B------:R-:W0:Y:S01]  /*2480*/  LDS R68, [R16+UR4+0x150] ;  /* 0x0001500410447984 */ /* 0x000e220008000800 */
[----:B------:R-:W-:-:S03]  /*2490*/  FFMA R56, R66, R75, R56 ;  /* 0x0000004b42387223 */ /* 0x000fc60000000038 */
[----:B------:R-:W-:Y:S01]  /*24a0*/  LDS R16, [R16+UR4+0x160] ;  /* 0x0001600410107984 */ /* 0x000fe20008000800 */
[----:B---3--:R-:W-:-:S03]  /*24b0*/  FFMA R55, R66, R67, R55 ;  /* 0x0000004342377223 */ /* 0x008fc60000000037 */
[----:B------:R-:W1:Y:S01]  /*24c0*/  LDS R75, [R48+0x1c50] ;  /* 0x001c5000304b7984 */ /* 0x000e620000000800 */
[----:B----4-:R-:W-:-:S03]  /*24d0*/  FFMA R57, R66, R72, R57 ;  /* 0x0000004842397223 */ /* 0x010fc60000000039 */
[----:B------:R-:W2:Y:S04]  /*24e0*/  LDS R72, [R48+0x5e0] ;  /* 0x0005e00030487984 */ /* 0x000ea80000000800 */
[----:B------:R-:W3:Y:S04]  /*24f0*/  LDS R67, [R48+0x1360] ;  /* 0x0013600030437984 */ /* 0x000ee80000000800 */
[----:B------:R-:W4:Y:S01]  /*2500*/  LDS R66, [R48+0x1c60] ;  /* 0x001c600030427984 */ /* 0x000f220000000800 */
[----:B0-----:R-:W-:Y:S01]  /*2510*/  FFMA R64, R73, R68, R64 ;  /* 0x0000004449407223 */ /* 0x001fe20000000040 */
[C---:B------:R-:W-:Y:S01]  /*2520*/  FFMA R63, R68.reuse, R71, R63 ;  /* 0x00000047443f7223 */ /* 0x040fe2000000003f */
[C---:B------:R-:W-:Y:S01]  /*2530*/  FFMA R62, R68.reuse, R69, R62 ;  /* 0x00000045443e7223 */ /* 0x040fe2000000003e */
[C---:B------:R-:W-:Y:S01]  /*2540*/  FFMA R61, R68.reuse, R70, R61 ;  /* 0x00000046443d7223 */ /* 0x040fe2000000003d */
[----:B------:R-:W-:Y:S01]  /*2550*/  FFMA R60, R68, R65, R60 ;  /* 0x00000041443c7223 */ /* 0x000fe2000000003c */
[----:B------:R-:W0:Y:S04]  /*2560*/  LDS R73, [R48+0x17d0] ;  /* 0x0017d00030497984 */ /* 0x000e280000000800 */
[----:B------:R-:W5:Y:S04]  /*2570*/  LDS R69, [R48+0x160] ;  /* 0x0001600030457984 */ /* 0x000f680000000800 */
[----:B------:R-:W5:Y:S04]  /*2580*/  LDS R71, [R48+0xa60] ;  /* 0x000a600030477984 */ /* 0x000f680000000800 */
[----:B------:R-:W5:Y:S04]  /*2590*/  LDS R70, [R48+0xee0] ;  /* 0x000ee00030467984 */ /* 0x000f680000000800 */
[----:B------:R-:W5:Y:S01]  /*25a0*/  LDS R65, [R48+0x17e0] ;  /* 0x0017e00030417984 */ /* 0x000f620000000800 */
[----:B------:R-:W-:-:S04]  /*25b0*/  IADD3 R14, PT, PT, R14, 0x1, RZ ;  /* 0x000000010e0e7810 */ /* 0x000fc80007ffe0ff */
[----:B------:R-:W-:Y:S01]  /*25c0*/  ISETP.NE.AND P0, PT, R14, 0x3, PT ;  /* 0x000000030e00780c */ /* 0x000fe20003f05270 */
[----:B-1----:R-:W-:Y:S01]  /*25d0*/  FFMA R58, R68, R75, R58 ;  /* 0x0000004b443a7223 */ /* 0x002fe2000000003a */
[C---:B--2---:R-:W-:Y:S01]  /*25e0*/  FFMA R15, R16.reuse, R72, R15 ;  /* 0x00000048100f7223 */ /* 0x044fe2000000000f */
[C---:B---3--:R-:W-:Y:S01]  /*25f0*/  FFMA R44, R16.reuse, R67, R44 ;  /* 0x00000043102c7223 */ /* 0x048fe2000000002c */
[----:B----4-:R-:W-:Y:S01]  /*2600*/  FFMA R11, R16, R66, R11 ;  /* 0x00000042100b7223 */ /* 0x010fe2000000000b */
[----:B0-----:R-:W-:Y:S01]  /*2610*/  FFMA R59, R68, R73, R59 ;  /* 0x00000049443b7223 */ /* 0x001fe2000000003b */
[----:B-----5:R-:W-:Y:S01]  /*2620*/  FFMA R50, R69, R16, R50 ;  /* 0x0000001045327223 */ /* 0x020fe20000000032 */
[C---:B------:R-:W-:Y:S01]  /*2630*/  FFMA R0, R16.reuse, R71, R0 ;  /* 0x0000004710007223 */ /* 0x040fe20000000000 */
[C---:B------:R-:W-:Y:S01]  /*2640*/  FFMA R13, R16.reuse, R70, R13 ;  /* 0x00000046100d7223 */ /* 0x040fe2000000000d */
[----:B------:R-:W-:-:S04]  /*2650*/  FFMA R12, R16, R65, R12 ;  /* 0x00000041100c7223 */ /* 0x000fc8000000000c */
[----:B------:R-:W-:Y:S05]  /*2660*/  @P0 BRA `(.L_x_9) ;  /* 0xffffffdc00200947 */ /* 0x000fea000383ffff */
[----:B------:R-:W0:Y:S01]  /*2670*/  S2R R16, SR_TID.X ;  /* 0x0000000000107919 */ /* 0x000e220000002100 */
[----:B------:R-:W1:Y:S01]  /*2680*/  LDC.64 R66, c[0x0][0x390] ;  /* 0x0000e400ff427b82 */ /* 0x000e620000000a00 */
[----:B0-----:R-:W-:Y:S02]  /*2690*/  LOP3.LUT R14, R16, 0x3, RZ, 0xc0, !PT ;  /* 0x00000003100e7812 */ /* 0x001fe400078ec0ff */
[----:B------:R-:W-:-:S03]  /*26a0*/  SHF.R.U32.HI R16, RZ, 0x2, R16 ;  /* 0x00000002ff107819 */ /* 0x000fc60000011610 */
[----:B------:R-:W-:-:S04]  /*26b0*/  IMAD R35, R35, 0x10140, R14 ;  /* 0x0001014023237824 */ /* 0x000fc800078e020e */
[----:B------:R-:W-:-:S05]  /*26c0*/  IMAD R16, R16, 0x2a0, R35 ;  /* 0x000002a010107824 */ /* 0x000fca00078e0223 */
[----:B------:R-:W-:-:S05]  /*26d0*/  IADD3 R9, PT, PT, R9, R16, R46 ;  /* 0x0000001009097210 */ /* 0x000fca0007ffe02e */
[----:B-1----:R-:W-:-:S05]  /*26e0*/  IMAD.WIDE.U32 R66, R9, 0x4, R66 ;  /* 0x0000000409427825 */ /* 0x002fca00078e0042 */
[----:B------:R-:W-:Y:S04]  /*26f0*/  STG.E desc[UR8][R66.64], R10 ;  /* 0x0000000a42007986 */ /* 0x000fe8000c101908 */
        /* <DEDUP_REMOVED lines=54> */
[----:B------:R-:W-:Y:S01]  /*2a60*/  STG.E desc[UR8][R66.64+0x37270], R2 ;  /* 0x0372700242007986 */ /* 0x000fe2000c101908 */
[----:B------:R-:W-:Y:S05]  /*2a70*/  EXIT ;  /* 0x000000000000794d */ /* 0x000fea0003800000 */
.L_x_10:
[----:B------:R-:W-:-:S00]  /*2a80*/  BRA `(.L_x_10) ;  /* 0xfffffffc00fc7947 */ /* 0x000fc0000383ffff */
[----:B------:R-:W-:-:S00]  /*2a90*/  NOP ;  /* 0x0000000000007918 */ /* 0x000fc00000000000 */
        /* <DEDUP_REMOVED lines=14> */
.L_x_12:


//--------------------- .text.my_kernel_kernel1   --------------------------
	.section	.text.my_kernel_kernel1,"ax",@progbits
	.align	128
        .global         my_kernel_kernel1
        .type           my_kernel_kernel1,@function
        .size           my_kernel_kernel1,(.L_x_13 - my_kernel_kernel1)
        .other          my_kernel_kernel1,@"STO_CUDA_ENTRY STV_DEFAULT"
my_kernel_kernel1:
.text.my_kernel_kernel1:
[----:B------:R-:W-:Y:S01]  /*0000*/  LDC R1, c[0x0][0x37c] ;  /* 0x0000df00ff017b82 */ /* 0x000fe20000000800 */
[----:B------:R-:W0:Y:S07]  /*0010*/  S2R R9, SR_CTAID.X ;  /* 0x0000000000097919 */ /* 0x000e2e0000002500 */
[----:B------:R-:W1:Y:S01]  /*0020*/  LDC.64 R2, c[0x0][0x388] ;  /* 0x0000e200ff027b82 */ /* 0x000e620000000a00 */
[----:B------:R-:W2:Y:S01]  /*0030*/  LDCU.64 UR4, c[0x0][0x358] ;  /* 0x00006b00ff0477ac */ /* 0x000ea20008000a00 */
[----:B------:R-:W0:Y:S06]  /*0040*/  S2R R0, SR_TID.X ;  /* 0x0000000000007919 */ /* 0x000e2c0000002100 */
[----:B------:R-:W3:Y:S01]  /*0050*/  LDC.64 R4, c[0x0][0x390] ;  /* 0x0000e400ff047b82 */ /* 0x000ee20000000a00 */
[----:B0-----:R-:W-:-:S04]  /*0060*/  IMAD R9, R9, 0x31, R0 ;  /* 0x0000003109097824 */ /* 0x001fc800078e0200 */
[----:B-1----:R-:W-:Y:S01]  /*0070*/  IMAD.WIDE.U32 R2, R9, 0x4, R2 ;  /* 0x0000000409027825 */ /* 0x002fe200078e0002 */
[----:B------:R-:W-:-:S05]  /*0080*/  SHF.R.U32.HI R0, RZ, 0x5, R9 ;  /* 0x00000005ff007819 */ /* 0x000fca0000011609 */
[----:B------:R-:W-:Y:S01]  /*0090*/  IMAD.HI.U32 R0, R0, 0xc30c30d, RZ ;  /* 0x0c30c30d00007827 */ /* 0x000fe200078e00ff */
[----:B--2---:R-:W2:Y:S03]  /*00a0*/  LDG.E.CONSTANT R2, desc[UR4][R2.64] ;  /* 0x0000000402027981 */ /* 0x004ea6000c1e9900 */
[----:B------:R-:W-:-:S04]  /*00b0*/  IMAD R7, R0, -0x2a0, R9 ;  /* 0xfffffd6000077824 */ /* 0x000fc800078e0209 */
[----:B---3--:R-:W-:Y:S02]  /*00c0*/  IMAD.WIDE.U32 R4, R7, 0x4, R4 ;  /* 0x0000000407047825 */ /* 0x008fe400078e0004 */
[----:B------:R-:W0:Y:S04]  /*00d0*/  LDC.64 R6, c[0x0][0x380] ;  /* 0x0000e000ff067b82 */ /* 0x000e280000000a00 */
[----:B------:R-:W2:Y:S01]  /*00e0*/  LDG.E.CONSTANT R5, desc[UR4][R4.64] ;  /* 0x0000000404057981 */ /* 0x000ea2000c1e9900 */
[----:B0-----:R-:W-:-:S04]  /*00f0*/  IMAD.WIDE.U32 R6, R9, 0x4, R6 ;  /* 0x0000000409067825 */ /* 0x001fc800078e0006 */
[----:B--2---:R-:W-:-:S04]  /*0100*/  FADD R0, R2, R5 ;  /* 0x0000000502007221 */ /* 0x004fc80000000000 */
[----:B------:R-:W-:-:S05]  /*0110*/  FADD R8, R0, 3 ;  /* 0x4040000000087421 */ /* 0x000fca0000000000 */
[----:B------:R-:W-:-:S04]  /*0120*/  FMNMX R8, R8, 6, PT ;  /* 0x40c0000008087809 */ /* 0x000fc80003800000 */
[----:B------:R-:W-:-:S05]  /*0130*/  FMNMX R8, RZ, R8, !PT ;  /* 0x00000008ff087209 */ /* 0x000fca0007800000 */
[----:B------:R-:W-:-:S04]  /*0140*/  FMUL R11, R8, 0.16666670143604278564 ;  /* 0x3e2aaaad080b7820 */ /* 0x000fc80000400000 */
[----:B------:R-:W-:-:S05]  /*0150*/  FMUL R11, R0, R11 ;  /* 0x0000000b000b7220 */ /* 0x000fca0000400000 */
[----:B------:R-:W-:Y:S01]  /*0160*/  STG.E desc[UR4][R6.64], R11 ;  /* 0x0000000b06007986 */ /* 0x000fe2000c101904 */
[----:B------:R-:W-:Y:S05]  /*0170*/  EXIT ;  /* 0x000000000000794d */ /* 0x000fea0003800000 */
.L_x_11:
        /* <DEDUP_REMOVED lines=16> */
.L_x_13:


//--------------------- .nv.shared.my_kernel_kernel0 --------------------------
	.section	.nv.shared.my_kernel_kernel0,"aw",@nobits
	.sectionflags	@""
	.align	4
.nv.shared.my_kernel_kernel0:
	.zero		9472


//--------------------- .nv.shared.reserved.0     --------------------------
	.section	.nv.shared.reserved.0,"aw",@nobits
	.weak		__nv_reservedSMEM_offset_0_alias
	.size		__nv_reservedSMEM_offset_0_alias, 0, 64
	.other		__nv_reservedSMEM_offset_0_alias,@"STO_CUDA_RESERVED_SHARED STV_DEFAULT"
__nv_reservedSMEM_offset_0_alias:
	.zero		0
	.zero		64


//--------------------- .nv.constant0.my_kernel_kernel0 --------------------------
	.section	.nv.constant0.my_kernel_kernel0,"a",@progbits
	.sectionflags	@""
	.align	4
.nv.constant0.my_kernel_kernel0:
	.zero		920


//--------------------- .nv.constant0.my_kernel_kernel1 --------------------------
	.section	.nv.constant0.my_kernel_kernel1,"a",@progbits
	.sectionflags	@""
	.align	4
.nv.constant0.my_kernel_kernel1:
	.zero		920


//--------------------- SYMBOLS --------------------------

	.type		.nv.reservedSmem.offset0,@object
	.size		.nv.reservedSmem.offset0,0x4
	.type		.nv.reservedSmem.cap,@object
	.size		.nv.reservedSmem.cap,0x4
